	.target	sm_90a

	.elftype	@"ET_EXEC"


//--------------------- .note.nv.tkinfo           --------------------------
	.section	.note.nv.tkinfo,"",@"SHT_NOTE"
	.sectionflags	@"SHF_NOTE_NV_TKINFO"
	.tkinfo
        /*0018*/ 	.word	0x00000002
        /*0030*/ 	.string	""
        /*0030*/ 	.string	"ptxas"
        /*0030*/ 	.string	"Cuda compilation tools, release 13.0, V13.0.88"
        /*0030*/ 	.string	"Build cuda_13.0.r13.0/compiler.36424714_0"
        /*0030*/ 	.string	"-arch sm_90a -m 64 "



//--------------------- .note.nv.cuinfo           --------------------------
	.section	.note.nv.cuinfo,"",@"SHT_NOTE"
	.sectionflags	@"SHF_NOTE_NV_CUINFO"
        /*0018*/ 	.short	0x0002
        /*001a*/ 	.short	0x005a
        /*001c*/ 	.short	0x0082
	.zero		2


//--------------------- .nv.info                  --------------------------
	.section	.nv.info,"",@"SHT_CUDA_INFO"
	.align	4


	//----- nvinfo : EIATTR_REGCOUNT
	.align		4
        /*0000*/ 	.byte	0x04, 0x2f
        /*0002*/ 	.short	(.L_15 - .L_14)
	.align		4
.L_14:
        /*0004*/ 	.word	index@(_ZN7cutlass13device_kernelINS_4gemm6kernel13GemmUniversalIN4cute5tupleIJiiiiEEENS1_10collective13CollectiveMmaINS1_34MainloopSm90TmaGmmaWarpSpecializedILi2ENS5_IJNS4_1CILi1EEESB_SB_EEENS1_35KernelTmaWarpSpecializedCooperativeEEENS5_IJNSA_ILi256EEENSA_ILi128EEESF_EEEaNS5_IJlSB_lEEEaSI_NS4_8TiledMMAINS4_8MMA_AtomIJNS4_4SM904GMMA27MMA_64x128x32_S32S8S8_SS_TNEEEENS4_6LayoutINS5_IJNSA_ILi2EEESB_SB_EEENS5_IJSB_NSA_ILi0EEESS_EEEEENS5_IJNS4_10UnderscoreESV_SV_EEEEENS4_13SM90_TMA_LOADENS4_14ComposedLayoutINS4_7SwizzleILi3ELi4ELi3EEENS4_18smem_ptr_flag_bitsILi8EEENSP_INS5_IJNSA_ILi8EEESG_EEENS5_IJSG_SB_EEEEEEEvNS4_8identityESY_S18_vS19_EENS_8epilogue10collective6detail29Sm90TmaWarpSpecializedAdapterINS1C_15DefaultEpilogueIaSI_SI_NS1B_6thread17LinearCombinationIaLi1EiiLNS1G_9ScaleType4KindE0ELNS_15FloatRoundStyleE2EaEENS1_15EpilogueDefaultEEEEEvvEEEEvNT_6ParamsE)
        /*0008*/ 	.word	0x000000a8


	//----- nvinfo : EIATTR_FRAME_SIZE
	.align		4
.L_15:
        /*000c*/ 	.byte	0x04, 0x11
        /*000e*/ 	.short	(.L_17 - .L_16)
	.align		4
.L_16:
        /*0010*/ 	.word	index@(_ZN7cutlass13device_kernelINS_4gemm6kernel13GemmUniversalIN4cute5tupleIJiiiiEEENS1_10collective13CollectiveMmaINS1_34MainloopSm90TmaGmmaWarpSpecializedILi2ENS5_IJNS4_1CILi1EEESB_SB_EEENS1_35KernelTmaWarpSpecializedCooperativeEEENS5_IJNSA_ILi256EEENSA_ILi128EEESF_EEEaNS5_IJlSB_lEEEaSI_NS4_8TiledMMAINS4_8MMA_AtomIJNS4_4SM904GMMA27MMA_64x128x32_S32S8S8_SS_TNEEEENS4_6LayoutINS5_IJNSA_ILi2EEESB_SB_EEENS5_IJSB_NSA_ILi0EEESS_EEEEENS5_IJNS4_10UnderscoreESV_SV_EEEEENS4_13SM90_TMA_LOADENS4_14ComposedLayoutINS4_7SwizzleILi3ELi4ELi3EEENS4_18smem_ptr_flag_bitsILi8EEENSP_INS5_IJNSA_ILi8EEESG_EEENS5_IJSG_SB_EEEEEEEvNS4_8identityESY_S18_vS19_EENS_8epilogue10collective6detail29Sm90TmaWarpSpecializedAdapterINS1C_15DefaultEpilogueIaSI_SI_NS1B_6thread17LinearCombinationIaLi1EiiLNS1G_9ScaleType4KindE0ELNS_15FloatRoundStyleE2EaEENS1_15EpilogueDefaultEEEEEvvEEEEvNT_6ParamsE)
        /*0014*/ 	.word	0x00000000


	//----- nvinfo : EIATTR_MIN_STACK_SIZE
	.align		4
.L_17:
        /*0018*/ 	.byte	0x04, 0x12
        /*001a*/ 	.short	(.L_19 - .L_18)
	.align		4
.L_18:
        /*001c*/ 	.word	index@(_ZN7cutlass13device_kernelINS_4gemm6kernel13GemmUniversalIN4cute5tupleIJiiiiEEENS1_10collective13CollectiveMmaINS1_34MainloopSm90TmaGmmaWarpSpecializedILi2ENS5_IJNS4_1CILi1EEESB_SB_EEENS1_35KernelTmaWarpSpecializedCooperativeEEENS5_IJNSA_ILi256EEENSA_ILi128EEESF_EEEaNS5_IJlSB_lEEEaSI_NS4_8TiledMMAINS4_8MMA_AtomIJNS4_4SM904GMMA27MMA_64x128x32_S32S8S8_SS_TNEEEENS4_6LayoutINS5_IJNSA_ILi2EEESB_SB_EEENS5_IJSB_NSA_ILi0EEESS_EEEEENS5_IJNS4_10UnderscoreESV_SV_EEEEENS4_13SM90_TMA_LOADENS4_14ComposedLayoutINS4_7SwizzleILi3ELi4ELi3EEENS4_18smem_ptr_flag_bitsILi8EEENSP_INS5_IJNSA_ILi8EEESG_EEENS5_IJSG_SB_EEEEEEEvNS4_8identityESY_S18_vS19_EENS_8epilogue10collective6detail29Sm90TmaWarpSpecializedAdapterINS1C_15DefaultEpilogueIaSI_SI_NS1B_6thread17LinearCombinationIaLi1EiiLNS1G_9ScaleType4KindE0ELNS_15FloatRoundStyleE2EaEENS1_15EpilogueDefaultEEEEEvvEEEEvNT_6ParamsE)
        /*0020*/ 	.word	0x00000000
.L_19:


//--------------------- .nv.compat                --------------------------
	.section	.nv.compat,"",@"SHT_CUDA_COMPAT_INFO"
	.align	4
        /*0000*/ 	.byte	0x02, 0x09, 0x01, 0x00, 0x02, 0x02, 0x04, 0x00, 0x02, 0x05, 0x05, 0x00, 0x03, 0x07, 0x01, 0x01
        /*0010*/ 	.byte	0x02, 0x03, 0x01, 0x00, 0x02, 0x06, 0x01, 0x00, 0x04, 0x0b, 0x08, 0x00, 0x00, 0x00, 0x00, 0x00
        /*0020*/ 	.byte	0x00, 0x00, 0x00, 0x00


//--------------------- .nv.info._ZN7cutlass13device_kernelINS_4gemm6kernel13GemmUniversalIN4cute5tupleIJiiiiEEENS1_10collective13CollectiveMmaINS1_34MainloopSm90TmaGmmaWarpSpecializedILi2ENS5_IJNS4_1CILi1EEESB_SB_EEENS1_35KernelTmaWarpSpecializedCooperativeEEENS5_IJNSA_ILi256EEENSA_ILi128EEESF_EEEaNS5_IJlSB_lEEEaSI_NS4_8TiledMMAINS4_8MMA_AtomIJNS4_4SM904GMMA27MMA_64x128x32_S32S8S8_SS_TNEEEENS4_6LayoutINS5_IJNSA_ILi2EEESB_SB_EEENS5_IJSB_NSA_ILi0EEESS_EEEEENS5_IJNS4_10UnderscoreESV_SV_EEEEENS4_13SM90_TMA_LOADENS4_14ComposedLayoutINS4_7SwizzleILi3ELi4ELi3EEENS4_18smem_ptr_flag_bitsILi8EEENSP_INS5_IJNSA_ILi8EEESG_EEENS5_IJSG_SB_EEEEEEEvNS4_8identityESY_S18_vS19_EENS_8epilogue10collective6detail29Sm90TmaWarpSpecializedAdapterINS1C_15DefaultEpilogueIaSI_SI_NS1B_6thread17LinearCombinationIaLi1EiiLNS1G_9ScaleType4KindE0ELNS_15FloatRoundStyleE2EaEENS1_15EpilogueDefaultEEEEEvvEEEEvNT_6ParamsE --------------------------
	.section	.nv.info._ZN7cutlass13device_kernelINS_4gemm6kernel13GemmUniversalIN4cute5tupleIJiiiiEEENS1_10collective13CollectiveMmaINS1_34MainloopSm90TmaGmmaWarpSpecializedILi2ENS5_IJNS4_1CILi1EEESB_SB_EEENS1_35KernelTmaWarpSpecializedCooperativeEEENS5_IJNSA_ILi256EEENSA_ILi128EEESF_EEEaNS5_IJlSB_lEEEaSI_NS4_8TiledMMAINS4_8MMA_AtomIJNS4_4SM904GMMA27MMA_64x128x32_S32S8S8_SS_TNEEEENS4_6LayoutINS5_IJNSA_ILi2EEESB_SB_EEENS5_IJSB_NSA_ILi0EEESS_EEEEENS5_IJNS4_10UnderscoreESV_SV_EEEEENS4_13SM90_TMA_LOADENS4_14ComposedLayoutINS4_7SwizzleILi3ELi4ELi3EEENS4_18smem_ptr_flag_bitsILi8EEENSP_INS5_IJNSA_ILi8EEESG_EEENS5_IJSG_SB_EEEEEEEvNS4_8identityESY_S18_vS19_EENS_8epilogue10collective6detail29Sm90TmaWarpSpecializedAdapterINS1C_15DefaultEpilogueIaSI_SI_NS1B_6thread17LinearCombinationIaLi1EiiLNS1G_9ScaleType4KindE0ELNS_15FloatRoundStyleE2EaEENS1_15EpilogueDefaultEEEEEvvEEEEvNT_6ParamsE,"",@"SHT_CUDA_INFO"
	.sectionflags	@""
	.align	4


	//----- nvinfo : EIATTR_CUDA_API_VERSION
	.align		4
        /*0000*/ 	.byte	0x04, 0x37
        /*0002*/ 	.short	(.L_21 - .L_20)
.L_20:
        /*0004*/ 	.word	0x00000082


	//----- nvinfo : EIATTR_KPARAM_INFO
	.align		4
.L_21:
        /*0008*/ 	.byte	0x04, 0x17
        /*000a*/ 	.short	(.L_23 - .L_22)
.L_22:
        /*000c*/ 	.word	0x00000000
        /*0010*/ 	.short	0x0000
        /*0012*/ 	.short	0x0070
        /*0014*/ 	.byte	0x00, 0xf0, 0x01, 0x10


	//----- nvinfo : EIATTR_SPARSE_MMA_MASK
	.align		4
.L_23:
        /*0018*/ 	.byte	0x03, 0x50
        /*001a*/ 	.short	0x0000


	//----- nvinfo : EIATTR_MAXREG_COUNT
	.align		4
        /*001c*/ 	.byte	0x03, 0x1b
        /*001e*/ 	.short	0x00a8


	//----- nvinfo : EIATTR_NUM_BARRIERS
	.align		4
        /*0020*/ 	.byte	0x02, 0x4c
        /*0022*/ 	.byte	0x01
	.zero		1


	//----- nvinfo : EIATTR_EXTERNS
	.align		4
        /*0024*/ 	.byte	0x04, 0x0f
        /*0026*/ 	.short	(.L_25 - .L_24)


	//   ....[0]....
	.align		4
.L_24:
        /*0028*/ 	.word	index@(__assertfail)


	//----- nvinfo : EIATTR_MERCURY_ISA_VERSION
	.align		4
.L_25:
        /*002c*/ 	.byte	0x03, 0x5f
        /*002e*/ 	.short	0x0101


	//----- nvinfo : EIATTR_INT_WARP_WIDE_INSTR_OFFSETS
	.align		4
        /*0030*/ 	.byte	0x04, 0x31
        /*0032*/ 	.short	(.L_27 - .L_26)


	//   ....[0]....
.L_26:
        /*0034*/ 	.word	0x00000370


	//   ....[1]....
        /*0038*/ 	.word	0x000003a0


	//   ....[2]....
        /*003c*/ 	.word	0x00000480


	//----- nvinfo : EIATTR_COOP_GROUP_MASK_REGIDS
	.align		4
.L_27:
        /*0040*/ 	.byte	0x04, 0x29
        /*0042*/ 	.short	(.L_29 - .L_28)


	//   ....[0]....
.L_28:
        /*0044*/ 	.word	0xffffffff


	//   ....[1]....
        /*0048*/ 	.word	0xffffffff


	//   ....[2]....
        /*004c*/ 	.word	0xffffffff


	//   ....[3]....
        /*0050*/ 	.word	0xffffffff


	//   ....[4]....
        /*0054*/ 	.word	0xffffffff


	//----- nvinfo : EIATTR_COOP_GROUP_INSTR_OFFSETS
	.align		4
.L_29:
        /*0058*/ 	.byte	0x04, 0x28
        /*005a*/ 	.short	(.L_31 - .L_30)


	//   ....[0]....
.L_30:
        /*005c*/ 	.word	0x00000060


	//   ....[1]....
        /*0060*/ 	.word	0x00000070


	//   ....[2]....
        /*0064*/ 	.word	0x00000130


	//   ....[3]....
        /*0068*/ 	.word	0x00000280


	//   ....[4]....
        /*006c*/ 	.word	0x00000f30


	//----- nvinfo : EIATTR_REG_RECONFIG
	.align		4
.L_31:
        /*0070*/ 	.byte	0x01, 0x54
	.zero		2


	//----- nvinfo : EIATTR_SYSCALL_OFFSETS
	.align		4
        /*0074*/ 	.byte	0x04, 0x46
        /*0076*/ 	.short	(.L_33 - .L_32)


	//   ....[0]....
.L_32:
        /*0078*/ 	.word	0x00001100


	//----- nvinfo : EIATTR_MBARRIER_INSTR_OFFSETS
	.align		4
.L_33:
        /*007c*/ 	.byte	0x04, 0x39
        /*007e*/ 	.short	(.L_35 - .L_34)


	//   ....[0]....
.L_34:
        /*0080*/ 	.word	0x00000230
        /*0084*/ 	.word	0x000000ff
        /*0088*/ 	.word	0x00000000
        /*008c*/ 	.short	0x0100
        /*008e*/ 	.byte	0x08
	.zero		1


	//   ....[1]....
        /*0090*/ 	.word	0x00000240
        /*0094*/ 	.word	0x000000ff
        /*0098*/ 	.word	0x00000010
        /*009c*/ 	.short	0x0100
        /*009e*/ 	.byte	0x08
	.zero		1


	//   ....[2]....
        /*00a0*/ 	.word	0x00000250
        /*00a4*/ 	.word	0x000000ff
        /*00a8*/ 	.word	0x00000008
        /*00ac*/ 	.short	0x0100
        /*00ae*/ 	.byte	0x08
	.zero		1


	//   ....[3]....
        /*00b0*/ 	.word	0x00000260
        /*00b4*/ 	.word	0x000000ff
        /*00b8*/ 	.word	0x00000018
        /*00bc*/ 	.short	0x0100
        /*00be*/ 	.byte	0x08
	.zero		1


	//   ....[4]....
        /*00c0*/ 	.word	0x000004f0
        /*00c4*/ 	.word	0x000000ff
        /*00c8*/ 	.word	0x00000030
        /*00cc*/ 	.short	0x0100
        /*00ce*/ 	.byte	0x06
	.zero		1


	//   ....[5]....
        /*00d0*/ 	.word	0x00000550
        /*00d4*/ 	.word	0x000000ff
        /*00d8*/ 	.word	0x00000038
        /*00dc*/ 	.short	0x0100
        /*00de*/ 	.byte	0x06
	.zero		1


	//   ....[6]....
        /*00e0*/ 	.word	0x000011d0
        /*00e4*/ 	.word	0x00000003
        /*00e8*/ 	.word	0x00000000
        /*00ec*/ 	.short	0x010a
        /*00ee*/ 	.byte	0x3f
	.zero		1


	//   ....[7]....
        /*00f0*/ 	.word	0x00001210
        /*00f4*/ 	.word	0x00000003
        /*00f8*/ 	.word	0x00000000
        /*00fc*/ 	.short	0x010a
        /*00fe*/ 	.byte	0x3f
	.zero		1


	//   ....[8]....
        /*0100*/ 	.word	0x00001a20
        /*0104*/ 	.word	0x00000005
        /*0108*/ 	.word	0x00000000
        /*010c*/ 	.short	0x010a
        /*010e*/ 	.byte	0x3f
	.zero		1


	//   ....[9]....
        /*0110*/ 	.word	0x00001a60
        /*0114*/ 	.word	0x00000005
        /*0118*/ 	.word	0x00000000
        /*011c*/ 	.short	0x010a
        /*011e*/ 	.byte	0x3f
	.zero		1


	//   ....[10]....
        /*0120*/ 	.word	0x00002110
        /*0124*/ 	.word	0x00000004
        /*0128*/ 	.word	0x00000000
        /*012c*/ 	.short	0x0101
        /*012e*/ 	.byte	0x3f
	.zero		1


	//   ....[11]....
        /*0130*/ 	.word	0x000022d0
        /*0134*/ 	.word	0x00000000
        /*0138*/ 	.word	0x00000000
        /*013c*/ 	.short	0x0101
        /*013e*/ 	.byte	0x3f
	.zero		1


	//   ....[12]....
        /*0140*/ 	.word	0x000099b0
        /*0144*/ 	.word	0x0000000c
        /*0148*/ 	.word	0x00000010
        /*014c*/ 	.short	0x010a
        /*014e*/ 	.byte	0x3f
	.zero		1


	//   ....[13]....
        /*0150*/ 	.word	0x00009e30
        /*0154*/ 	.word	0x00000005
        /*0158*/ 	.word	0x00000038
        /*015c*/ 	.short	0x0101
        /*015e*/ 	.byte	0x3f
	.zero		1


	//   ....[14]....
        /*0160*/ 	.word	0x0000a530
        /*0164*/ 	.word	0x00000007
        /*0168*/ 	.word	0x00000000
        /*016c*/ 	.short	0x010a
        /*016e*/ 	.byte	0x3f
	.zero		1


	//   ....[15]....
        /*0170*/ 	.word	0x0000a5b0
        /*0174*/ 	.word	0x00000005
        /*0178*/ 	.word	0x00000000
        /*017c*/ 	.short	0x010a
        /*017e*/ 	.byte	0x3f
	.zero		1


	//   ....[16]....
        /*0180*/ 	.word	0x0000a610
        /*0184*/ 	.word	0x00000003
        /*0188*/ 	.word	0x00000000
        /*018c*/ 	.short	0x010a
        /*018e*/ 	.byte	0x3f
	.zero		1


	//   ....[17]....
        /*0190*/ 	.word	0x0000a660
        /*0194*/ 	.word	0x00000005
        /*0198*/ 	.word	0x00000000
        /*019c*/ 	.short	0x010a
        /*019e*/ 	.byte	0x3f
	.zero		1


	//   ....[18]....
        /*01a0*/ 	.word	0x0000a730
        /*01a4*/ 	.word	0x0000000c
        /*01a8*/ 	.word	0x00000010
        /*01ac*/ 	.short	0x010a
        /*01ae*/ 	.byte	0x3f
	.zero		1


	//   ....[19]....
        /*01b0*/ 	.word	0x0000a800
        /*01b4*/ 	.word	0x00000007
        /*01b8*/ 	.word	0x00000000
        /*01bc*/ 	.short	0x010a
        /*01be*/ 	.byte	0x3f
	.zero		1


	//----- nvinfo : EIATTR_NUM_MBARRIERS
	.align		4
.L_35:
        /*01c0*/ 	.byte	0x03, 0x38
        /*01c2*/ 	.short	0x0006


	//----- nvinfo : EIATTR_EXIT_INSTR_OFFSETS
	.align		4
        /*01c4*/ 	.byte	0x04, 0x1c
        /*01c6*/ 	.short	(.L_37 - .L_36)


	//   ....[0]....
.L_36:
        /*01c8*/ 	.word	0x000005a0


	//   ....[1]....
        /*01cc*/ 	.word	0x00000e70


	//   ....[2]....
        /*01d0*/ 	.word	0x00009020


	//   ....[3]....
        /*01d4*/ 	.word	0x00009650


	//   ....[4]....
        /*01d8*/ 	.word	0x0000a600


	//----- nvinfo : EIATTR_MAX_THREADS
	.align		4
.L_37:
        /*01dc*/ 	.byte	0x04, 0x05
        /*01de*/ 	.short	(.L_39 - .L_38)
.L_38:
        /*01e0*/ 	.word	0x00000180
        /*01e4*/ 	.word	0x00000001
        /*01e8*/ 	.word	0x00000001


	//----- nvinfo : EIATTR_CRS_STACK_SIZE
	.align		4
.L_39:
        /*01ec*/ 	.byte	0x04, 0x1e
        /*01ee*/ 	.short	(.L_41 - .L_40)
.L_40:
        /*01f0*/ 	.word	0x00000000


	//----- nvinfo : EIATTR_CBANK_PARAM_SIZE
	.align		4
.L_41:
        /*01f4*/ 	.byte	0x03, 0x19
        /*01f6*/ 	.short	0x0470


	//----- nvinfo : EIATTR_PARAM_CBANK
	.align		4
        /*01f8*/ 	.byte	0x04, 0x0a
        /*01fa*/ 	.short	(.L_43 - .L_42)
	.align		4
.L_42:
        /*01fc*/ 	.word	index@(.nv.constant0._ZN7cutlass13device_kernelINS_4gemm6kernel13GemmUniversalIN4cute5tupleIJiiiiEEENS1_10collective13CollectiveMmaINS1_34MainloopSm90TmaGmmaWarpSpecializedILi2ENS5_IJNS4_1CILi1EEESB_SB_EEENS1_35KernelTmaWarpSpecializedCooperativeEEENS5_IJNSA_ILi256EEENSA_ILi128EEESF_EEEaNS5_IJlSB_lEEEaSI_NS4_8TiledMMAINS4_8MMA_AtomIJNS4_4SM904GMMA27MMA_64x128x32_S32S8S8_SS_TNEEEENS4_6LayoutINS5_IJNSA_ILi2EEESB_SB_EEENS5_IJSB_NSA_ILi0EEESS_EEEEENS5_IJNS4_10UnderscoreESV_SV_EEEEENS4_13SM90_TMA_LOADENS4_14ComposedLayoutINS4_7SwizzleILi3ELi4ELi3EEENS4_18smem_ptr_flag_bitsILi8EEENSP_INS5_IJNSA_ILi8EEESG_EEENS5_IJSG_SB_EEEEEEEvNS4_8identityESY_S18_vS19_EENS_8epilogue10collective6detail29Sm90TmaWarpSpecializedAdapterINS1C_15DefaultEpilogueIaSI_SI_NS1B_6thread17LinearCombinationIaLi1EiiLNS1G_9ScaleType4KindE0ELNS_15FloatRoundStyleE2EaEENS1_15EpilogueDefaultEEEEEvvEEEEvNT_6ParamsE)
        /*0200*/ 	.short	0x0210
        /*0202*/ 	.short	0x0470


	//----- nvinfo : EIATTR_SW_WAR
	.align		4
.L_43:
        /*0204*/ 	.byte	0x04, 0x36
        /*0206*/ 	.short	(.L_45 - .L_44)
.L_44:
        /*0208*/ 	.word	0x00000008
.L_45:


//--------------------- .nv.callgraph             --------------------------
	.section	.nv.callgraph,"",@"SHT_CUDA_CALLGRAPH"
	.align	4
	.sectionentsize	8
	.align		4
        /*0000*/ 	.word	0x00000000
	.align		4
        /*0004*/ 	.word	0xffffffff
	.align		4
        /*0008*/ 	.word	index@(_ZN7cutlass13device_kernelINS_4gemm6kernel13GemmUniversalIN4cute5tupleIJiiiiEEENS1_10collective13CollectiveMmaINS1_34MainloopSm90TmaGmmaWarpSpecializedILi2ENS5_IJNS4_1CILi1EEESB_SB_EEENS1_35KernelTmaWarpSpecializedCooperativeEEENS5_IJNSA_ILi256EEENSA_ILi128EEESF_EEEaNS5_IJlSB_lEEEaSI_NS4_8TiledMMAINS4_8MMA_AtomIJNS4_4SM904GMMA27MMA_64x128x32_S32S8S8_SS_TNEEEENS4_6LayoutINS5_IJNSA_ILi2EEESB_SB_EEENS5_IJSB_NSA_ILi0EEESS_EEEEENS5_IJNS4_10UnderscoreESV_SV_EEEEENS4_13SM90_TMA_LOADENS4_14ComposedLayoutINS4_7SwizzleILi3ELi4ELi3EEENS4_18smem_ptr_flag_bitsILi8EEENSP_INS5_IJNSA_ILi8EEESG_EEENS5_IJSG_SB_EEEEEEEvNS4_8identityESY_S18_vS19_EENS_8epilogue10collective6detail29Sm90TmaWarpSpecializedAdapterINS1C_15DefaultEpilogueIaSI_SI_NS1B_6thread17LinearCombinationIaLi1EiiLNS1G_9ScaleType4KindE0ELNS_15FloatRoundStyleE2EaEENS1_15EpilogueDefaultEEEEEvvEEEEvNT_6ParamsE)
	.align		4
        /*000c*/ 	.word	index@(__assertfail)
	.align		4
        /*0010*/ 	.word	0x00000000
	.align		4
        /*0014*/ 	.word	0xfffffffe
	.align		4
        /*0018*/ 	.word	0x00000000
	.align		4
        /*001c*/ 	.word	0xfffffffd
	.align		4
        /*0020*/ 	.word	0x00000000
	.align		4
        /*0024*/ 	.word	0xfffffffc


//--------------------- .nv.constant4             --------------------------
	.section	.nv.constant4,"a",@progbits
	.align	8
	.align		8
.nv.constant4:
        /*0000*/ 	.dword	__assertfail
	.align		8
        /*0008*/ 	.dword	__unnamed_1
	.align		8
        /*0010*/ 	.dword	_ZN39_INTERNAL_a5141ac0_4_k_cu_8f6ed490_47954cuda3std3__45__cpo5beginE
	.align		8
        /*0018*/ 	.dword	_ZN39_INTERNAL_a5141ac0_4_k_cu_8f6ed490_47954cuda3std3__45__cpo3endE
	.align		8
        /*0020*/ 	.dword	_ZN39_INTERNAL_a5141ac0_4_k_cu_8f6ed490_47954cuda3std3__45__cpo6cbeginE
	.align		8
        /*0028*/ 	.dword	_ZN39_INTERNAL_a5141ac0_4_k_cu_8f6ed490_47954cuda3std3__45__cpo4cendE
	.align		8
        /*0030*/ 	.dword	_ZN39_INTERNAL_a5141ac0_4_k_cu_8f6ed490_47954cuda3std3__441_GLOBAL__N__a5141ac0_4_k_cu_8f6ed490_47956ignoreE
	.align		8
        /*0038*/ 	.dword	_ZN39_INTERNAL_a5141ac0_4_k_cu_8f6ed490_47954cuda3std3__419piecewise_constructE
	.align		8
        /*0040*/ 	.dword	_ZN39_INTERNAL_a5141ac0_4_k_cu_8f6ed490_47954cuda3std3__48in_placeE
	.align		8
        /*0048*/ 	.dword	_ZN39_INTERNAL_a5141ac0_4_k_cu_8f6ed490_47954cuda3std6ranges3__45__cpo4swapE
	.align		8
        /*0050*/ 	.dword	_ZN39_INTERNAL_a5141ac0_4_k_cu_8f6ed490_47954cuda3std6ranges3__45__cpo9iter_moveE
	.align		8
        /*0058*/ 	.dword	_ZN39_INTERNAL_a5141ac0_4_k_cu_8f6ed490_47954cute7productE
	.align		8
        /*0060*/ 	.dword	_ZN39_INTERNAL_a5141ac0_4_k_cu_8f6ed490_47954cute1_E
	.align		8
        /*0068*/ 	.dword	$str$22
	.align		8
        /*0070*/ 	.dword	$str$23


//--------------------- .text._ZN7cutlass13device_kernelINS_4gemm6kernel13GemmUniversalIN4cute5tupleIJiiiiEEENS1_10collective13CollectiveMmaINS1_34MainloopSm90TmaGmmaWarpSpecializedILi2ENS5_IJNS4_1CILi1EEESB_SB_EEENS1_35KernelTmaWarpSpecializedCooperativeEEENS5_IJNSA_ILi256EEENSA_ILi128EEESF_EEEaNS5_IJlSB_lEEEaSI_NS4_8TiledMMAINS4_8MMA_AtomIJNS4_4SM904GMMA27MMA_64x128x32_S32S8S8_SS_TNEEEENS4_6LayoutINS5_IJNSA_ILi2EEESB_SB_EEENS5_IJSB_NSA_ILi0EEESS_EEEEENS5_IJNS4_10UnderscoreESV_SV_EEEEENS4_13SM90_TMA_LOADENS4_14ComposedLayoutINS4_7SwizzleILi3ELi4ELi3EEENS4_18smem_ptr_flag_bitsILi8EEENSP_INS5_IJNSA_ILi8EEESG_EEENS5_IJSG_SB_EEEEEEEvNS4_8identityESY_S18_vS19_EENS_8epilogue10collective6detail29Sm90TmaWarpSpecializedAdapterINS1C_15DefaultEpilogueIaSI_SI_NS1B_6thread17LinearCombinationIaLi1EiiLNS1G_9ScaleType4KindE0ELNS_15FloatRoundStyleE2EaEENS1_15EpilogueDefaultEEEEEvvEEEEvNT_6ParamsE --------------------------
	.section	.text._ZN7cutlass13device_kernelINS_4gemm6kernel13GemmUniversalIN4cute5tupleIJiiiiEEENS1_10collective13CollectiveMmaINS1_34MainloopSm90TmaGmmaWarpSpecializedILi2ENS5_IJNS4_1CILi1EEESB_SB_EEENS1_35KernelTmaWarpSpecializedCooperativeEEENS5_IJNSA_ILi256EEENSA_ILi128EEESF_EEEaNS5_IJlSB_lEEEaSI_NS4_8TiledMMAINS4_8MMA_AtomIJNS4_4SM904GMMA27MMA_64x128x32_S32S8S8_SS_TNEEEENS4_6LayoutINS5_IJNSA_ILi2EEESB_SB_EEENS5_IJSB_NSA_ILi0EEESS_EEEEENS5_IJNS4_10UnderscoreESV_SV_EEEEENS4_13SM90_TMA_LOADENS4_14ComposedLayoutINS4_7SwizzleILi3ELi4ELi3EEENS4_18smem_ptr_flag_bitsILi8EEENSP_INS5_IJNSA_ILi8EEESG_EEENS5_IJSG_SB_EEEEEEEvNS4_8identityESY_S18_vS19_EENS_8epilogue10collective6detail29Sm90TmaWarpSpecializedAdapterINS1C_15DefaultEpilogueIaSI_SI_NS1B_6thread17LinearCombinationIaLi1EiiLNS1G_9ScaleType4KindE0ELNS_15FloatRoundStyleE2EaEENS1_15EpilogueDefaultEEEEEvvEEEEvNT_6ParamsE,"ax",@progbits
	.align	128
.text._ZN7cutlass13device_kernelINS_4gemm6kernel13GemmUniversalIN4cute5tupleIJiiiiEEENS1_10collective13CollectiveMmaINS1_34MainloopSm90TmaGmmaWarpSpecializedILi2ENS5_IJNS4_1CILi1EEESB_SB_EEENS1_35KernelTmaWarpSpecializedCooperativeEEENS5_IJNSA_ILi256EEENSA_ILi128EEESF_EEEaNS5_IJlSB_lEEEaSI_NS4_8TiledMMAINS4_8MMA_AtomIJNS4_4SM904GMMA27MMA_64x128x32_S32S8S8_SS_TNEEEENS4_6LayoutINS5_IJNSA_ILi2EEESB_SB_EEENS5_IJSB_NSA_ILi0EEESS_EEEEENS5_IJNS4_10UnderscoreESV_SV_EEEEENS4_13SM90_TMA_LOADENS4_14ComposedLayoutINS4_7SwizzleILi3ELi4ELi3EEENS4_18smem_ptr_flag_bitsILi8EEENSP_INS5_IJNSA_ILi8EEESG_EEENS5_IJSG_SB_EEEEEEEvNS4_8identityESY_S18_vS19_EENS_8epilogue10collective6detail29Sm90TmaWarpSpecializedAdapterINS1C_15DefaultEpilogueIaSI_SI_NS1B_6thread17LinearCombinationIaLi1EiiLNS1G_9ScaleType4KindE0ELNS_15FloatRoundStyleE2EaEENS1_15EpilogueDefaultEEEEEvvEEEEvNT_6ParamsE:
        .type           _ZN7cutlass13device_kernelINS_4gemm6kernel13GemmUniversalIN4cute5tupleIJiiiiEEENS1_10collective13CollectiveMmaINS1_34MainloopSm90TmaGmmaWarpSpecializedILi2ENS5_IJNS4_1CILi1EEESB_SB_EEENS1_35KernelTmaWarpSpecializedCooperativeEEENS5_IJNSA_ILi256EEENSA_ILi128EEESF_EEEaNS5_IJlSB_lEEEaSI_NS4_8TiledMMAINS4_8MMA_AtomIJNS4_4SM904GMMA27MMA_64x128x32_S32S8S8_SS_TNEEEENS4_6LayoutINS5_IJNSA_ILi2EEESB_SB_EEENS5_IJSB_NSA_ILi0EEESS_EEEEENS5_IJNS4_10UnderscoreESV_SV_EEEEENS4_13SM90_TMA_LOADENS4_14ComposedLayoutINS4_7SwizzleILi3ELi4ELi3EEENS4_18smem_ptr_flag_bitsILi8EEENSP_INS5_IJNSA_ILi8EEESG_EEENS5_IJSG_SB_EEEEEEEvNS4_8identityESY_S18_vS19_EENS_8epilogue10collective6detail29Sm90TmaWarpSpecializedAdapterINS1C_15DefaultEpilogueIaSI_SI_NS1B_6thread17LinearCombinationIaLi1EiiLNS1G_9ScaleType4KindE0ELNS_15FloatRoundStyleE2EaEENS1_15EpilogueDefaultEEEEEvvEEEEvNT_6ParamsE,@function
        .size           _ZN7cutlass13device_kernelINS_4gemm6kernel13GemmUniversalIN4cute5tupleIJiiiiEEENS1_10collective13CollectiveMmaINS1_34MainloopSm90TmaGmmaWarpSpecializedILi2ENS5_IJNS4_1CILi1EEESB_SB_EEENS1_35KernelTmaWarpSpecializedCooperativeEEENS5_IJNSA_ILi256EEENSA_ILi128EEESF_EEEaNS5_IJlSB_lEEEaSI_NS4_8TiledMMAINS4_8MMA_AtomIJNS4_4SM904GMMA27MMA_64x128x32_S32S8S8_SS_TNEEEENS4_6LayoutINS5_IJNSA_ILi2EEESB_SB_EEENS5_IJSB_NSA_ILi0EEESS_EEEEENS5_IJNS4_10UnderscoreESV_SV_EEEEENS4_13SM90_TMA_LOADENS4_14ComposedLayoutINS4_7SwizzleILi3ELi4ELi3EEENS4_18smem_ptr_flag_bitsILi8EEENSP_INS5_IJNSA_ILi8EEESG_EEENS5_IJSG_SB_EEEEEEEvNS4_8identityESY_S18_vS19_EENS_8epilogue10collective6detail29Sm90TmaWarpSpecializedAdapterINS1C_15DefaultEpilogueIaSI_SI_NS1B_6thread17LinearCombinationIaLi1EiiLNS1G_9ScaleType4KindE0ELNS_15FloatRoundStyleE2EaEENS1_15EpilogueDefaultEEEEEvvEEEEvNT_6ParamsE,(.L_x_322 - _ZN7cutlass13device_kernelINS_4gemm6kernel13GemmUniversalIN4cute5tupleIJiiiiEEENS1_10collective13CollectiveMmaINS1_34MainloopSm90TmaGmmaWarpSpecializedILi2ENS5_IJNS4_1CILi1EEESB_SB_EEENS1_35KernelTmaWarpSpecializedCooperativeEEENS5_IJNSA_ILi256EEENSA_ILi128EEESF_EEEaNS5_IJlSB_lEEEaSI_NS4_8TiledMMAINS4_8MMA_AtomIJNS4_4SM904GMMA27MMA_64x128x32_S32S8S8_SS_TNEEEENS4_6LayoutINS5_IJNSA_ILi2EEESB_SB_EEENS5_IJSB_NSA_ILi0EEESS_EEEEENS5_IJNS4_10UnderscoreESV_SV_EEEEENS4_13SM90_TMA_LOADENS4_14ComposedLayoutINS4_7SwizzleILi3ELi4ELi3EEENS4_18smem_ptr_flag_bitsILi8EEENSP_INS5_IJNSA_ILi8EEESG_EEENS5_IJSG_SB_EEEEEEEvNS4_8identityESY_S18_vS19_EENS_8epilogue10collective6detail29Sm90TmaWarpSpecializedAdapterINS1C_15DefaultEpilogueIaSI_SI_NS1B_6thread17LinearCombinationIaLi1EiiLNS1G_9ScaleType4KindE0ELNS_15FloatRoundStyleE2EaEENS1_15EpilogueDefaultEEEEEvvEEEEvNT_6ParamsE)
        .other          _ZN7cutlass13device_kernelINS_4gemm6kernel13GemmUniversalIN4cute5tupleIJiiiiEEENS1_10collective13CollectiveMmaINS1_34MainloopSm90TmaGmmaWarpSpecializedILi2ENS5_IJNS4_1CILi1EEESB_SB_EEENS1_35KernelTmaWarpSpecializedCooperativeEEENS5_IJNSA_ILi256EEENSA_ILi128EEESF_EEEaNS5_IJlSB_lEEEaSI_NS4_8TiledMMAINS4_8MMA_AtomIJNS4_4SM904GMMA27MMA_64x128x32_S32S8S8_SS_TNEEEENS4_6LayoutINS5_IJNSA_ILi2EEESB_SB_EEENS5_IJSB_NSA_ILi0EEESS_EEEEENS5_IJNS4_10UnderscoreESV_SV_EEEEENS4_13SM90_TMA_LOADENS4_14ComposedLayoutINS4_7SwizzleILi3ELi4ELi3EEENS4_18smem_ptr_flag_bitsILi8EEENSP_INS5_IJNSA_ILi8EEESG_EEENS5_IJSG_SB_EEEEEEEvNS4_8identityESY_S18_vS19_EENS_8epilogue10collective6detail29Sm90TmaWarpSpecializedAdapterINS1C_15DefaultEpilogueIaSI_SI_NS1B_6thread17LinearCombinationIaLi1EiiLNS1G_9ScaleType4KindE0ELNS_15FloatRoundStyleE2EaEENS1_15EpilogueDefaultEEEEEvvEEEEvNT_6ParamsE,@"STO_CUDA_ENTRY STV_DEFAULT"
_ZN7cutlass13device_kernelINS_4gemm6kernel13GemmUniversalIN4cute5tupleIJiiiiEEENS1_10collective13CollectiveMmaINS1_34MainloopSm90TmaGmmaWarpSpecializedILi2ENS5_IJNS4_1CILi1EEESB_SB_EEENS1_35KernelTmaWarpSpecializedCooperativeEEENS5_IJNSA_ILi256EEENSA_ILi128EEESF_EEEaNS5_IJlSB_lEEEaSI_NS4_8TiledMMAINS4_8MMA_AtomIJNS4_4SM904GMMA27MMA_64x128x32_S32S8S8_SS_TNEEEENS4_6LayoutINS5_IJNSA_ILi2EEESB_SB_EEENS5_IJSB_NSA_ILi0EEESS_EEEEENS5_IJNS4_10UnderscoreESV_SV_EEEEENS4_13SM90_TMA_LOADENS4_14ComposedLayoutINS4_7SwizzleILi3ELi4ELi3EEENS4_18smem_ptr_flag_bitsILi8EEENSP_INS5_IJNSA_ILi8EEESG_EEENS5_IJSG_SB_EEEEEEEvNS4_8identityESY_S18_vS19_EENS_8epilogue10collective6detail29Sm90TmaWarpSpecializedAdapterINS1C_15DefaultEpilogueIaSI_SI_NS1B_6thread17LinearCombinationIaLi1EiiLNS1G_9ScaleType4KindE0ELNS_15FloatRoundStyleE2EaEENS1_15EpilogueDefaultEEEEEvvEEEEvNT_6ParamsE:
[----:B------:R-:W0:Y:S01]  /*0000*/  LDC R1, c[0x0][0x28] ;  /* 0x00000a00ff017b82 */ /* 0x000e220000000800 */
[----:B------:R-:W1:Y:S01]  /*0010*/  S2R R18, SR_TID.X ;  /* 0x0000000000127919 */ /* 0x000e620000002100 */
[----:B------:R-:W-:Y:S01]  /*0020*/  ELECT P0, URZ, PT ;  /* 0x00000000003f782f */ /* 0x000fe20003800000 */
[----:B------:R-:W-:Y:S01]  /*0030*/  BSSY B0, `(.L_x_0) ;  /* 0x000000f000007945 */ /* 0x000fe20003800000 */
[--C-:B-1----:R-:W-:Y:S02]  /*0040*/  SHF.R.U32.HI R0, RZ, 0x5, R18.reuse ;  /* 0x00000005ff007819 */ /* 0x102fe40000011612 */
[----:B------:R-:W-:-:S03]  /*0050*/  SHF.R.U32.HI R2, RZ, 0x7, R18 ;  /* 0x00000007ff027819 */ /* 0x000fc60000011612 */
[----:B------:R-:W1:Y:S04]  /*0060*/  SHFL.IDX PT, R5, R0, RZ, 0x1f ;  /* 0x00001fff00057589 */ /* 0x000e6800000e0000 */
[----:B------:R2:W3:Y:S01]  /*0070*/  SHFL.IDX PT, R8, R2, RZ, 0x1f ;  /* 0x00001fff02087589 */ /* 0x0004e200000e0000 */
[----:B-1----:R-:W-:-:S13]  /*0080*/  ISETP.NE.OR P0, PT, R5, RZ, !P0 ;  /* 0x000000ff0500720c */ /* 0x002fda0004705670 */
[----:B0-23--:R-:W-:Y:S05]  /*0090*/  @P0 BRA `(.L_x_1) ;  /* 0x0000000000200947 */ /* 0x00dfea0003800000 */
[----:B------:R-:W-:Y:S02]  /*00a0*/  ULDC.64 UR4, c[0x0][0x198] ;  /* 0x0000660000047ab9 */ /* 0x000fe40000000a00 */
[----:B------:R-:W-:Y:S02]  /*00b0*/  UIADD3 UR6, UP0, UR4, 0xf0, URZ ;  /* 0x000000f004067890 */ /* 0x000fe4000ff1e03f */
[----:B------:R-:W-:Y:S02]  /*00c0*/  UIADD3 UR4, UP1, UR4, 0x1f0, URZ ;  /* 0x000001f004047890 */ /* 0x000fe4000ff3e03f */
[----:B------:R-:W-:Y:S02]  /*00d0*/  UIADD3.X UR7, URZ, UR5, URZ, UP0, !UPT ;  /* 0x000000053f077290 */ /* 0x000fe400087fe43f */
[----:B------:R-:W-:-:S07]  /*00e0*/  UIADD3.X UR5, URZ, UR5, URZ, UP1, !UPT ;  /* 0x000000053f057290 */ /* 0x000fce0008ffe43f */
[----:B------:R0:W-:Y:S02]  /*00f0*/  UTMACCTL.PF [UR6] ;  /* 0x00000000060079b9 */ /* 0x0001e40008040000 */
[----:B------:R0:W-:Y:S02]  /*0100*/  UTMACCTL.PF [UR4] ;  /* 0x00000000040079b9 */ /* 0x0001e40008040000 */
[----:B0-----:R-:W-:Y:S01]  /*0110*/  NOP ;  /* 0x0000000000007918 */ /* 0x001fe20000000000 */
.L_x_1:
[----:B------:R-:W-:Y:S05]  /*0120*/  BSYNC B0 ;  /* 0x0000000000007941 */ /* 0x000fea0003800000 */
.L_x_0:
[----:B------:R-:W0:Y:S02]  /*0130*/  SHFL.IDX PT, R2, R0, RZ, 0x1f ;  /* 0x00001fff00027589 */ /* 0x000e2400000e0000 */
[----:B0-----:R-:W-:-:S13]  /*0140*/  ISETP.NE.AND P0, PT, R2, RZ, PT ;  /* 0x000000ff0200720c */ /* 0x001fda0003f05270 */
[----:B------:R-:W-:Y:S05]  /*0150*/  @P0 BRA `(.L_x_2) ;  /* 0x0000000000480947 */ /* 0x000fea0003800000 */
[----:B------:R-:W0:Y:S01]  /*0160*/  S2UR UR8, SR_CgaCtaId ;  /* 0x00000000000879c3 */ /* 0x000e220000008800 */
[----:B------:R-:W-:Y:S01]  /*0170*/  UMOV UR4, 0x400 ;  /* 0x0000040000047882 */ /* 0x000fe20000000000 */
[----:B------:R-:W-:Y:S01]  /*0180*/  UMOV UR5, 0x1 ;  /* 0x0000000100057882 */ /* 0x000fe20000000000 */
[----:B------:R-:W-:Y:S01]  /*0190*/  UMOV UR6, 0x100 ;  /* 0x0000010000067882 */ /* 0x000fe20000000000 */
[----:B------:R-:W-:Y:S01]  /*01a0*/  ELECT P0, URZ, PT ;  /* 0x00000000003f782f */ /* 0x000fe20003800000 */
[----:B------:R-:W-:-:S04]  /*01b0*/  UIADD3 UR6, -UR6, 0x100000, URZ ;  /* 0x0010000006067890 */ /* 0x000fc8000fffe13f */
[----:B------:R-:W-:Y:S02]  /*01c0*/  USHF.L.U32 UR7, UR6, 0xb, URZ ;  /* 0x0000000b06077899 */ /* 0x000fe4000800063f */
[----:B------:R-:W-:Y:S02]  /*01d0*/  USHF.L.U32 UR6, UR6, 0x1, URZ ;  /* 0x0000000106067899 */ /* 0x000fe4000800063f */
[----:B0-----:R-:W-:Y:S02]  /*01e0*/  ULEA UR8, UR8, UR4, 0x18 ;  /* 0x0000000408087291 */ /* 0x001fe4000f8ec03f */
[----:B------:R-:W-:-:S04]  /*01f0*/  UIADD3 UR4, -UR5, 0x100000, URZ ;  /* 0x0010000005047890 */ /* 0x000fc8000fffe13f */
[----:B------:R-:W-:Y:S02]  /*0200*/  USHF.L.U32 UR5, UR4, 0xb, URZ ;  /* 0x0000000b04057899 */ /* 0x000fe4000800063f */
[----:B------:R-:W-:Y:S01]  /*0210*/  USHF.L.U32 UR4, UR4, 0x1, URZ ;  /* 0x0000000104047899 */ /* 0x000fe2000800063f */
[----:B------:R-:W0:Y:S11]  /*0220*/  FENCE.VIEW.ASYNC.S ;  /* 0x00000000000073c6 */ /* 0x000e360000000000 */
[----:B0-----:R0:W1:Y:S01]  /*0230*/  SYNCS.EXCH.64 URZ, [UR8], UR4 ;  /* 0x00000004083f75b2 */ /* 0x0010620008000100 */
[----:B------:R0:W2:Y:S01]  /*0240*/  SYNCS.EXCH.64 URZ, [UR8+0x10], UR6 ;  /* 0x00001006083f75b2 */ /* 0x0000a20008000100 */
[----:B------:R0:W3:Y:S01]  /*0250*/  SYNCS.EXCH.64 URZ, [UR8+0x8], UR4 ;  /* 0x00000804083f75b2 */ /* 0x0000e20008000100 */
[----:B------:R0:W4:Y:S01]  /*0260*/  SYNCS.EXCH.64 URZ, [UR8+0x18], UR6 ;  /* 0x00001806083f75b2 */ /* 0x0001220008000100 */
[----:B------:R-:W-:Y:S01]  /*0270*/  NOP ;  /* 0x0000000000007918 */ /* 0x000fe20000000000 */
.L_x_2:
[----:B------:R-:W5:Y:S01]  /*0280*/  SHFL.IDX PT, R0, R0, RZ, 0x1f ;  /* 0x00001fff00007589 */ /* 0x000f6200000e0000 */
[----:B------:R-:W-:Y:S01]  /*0290*/  ELECT P0, URZ, PT ;  /* 0x00000000003f782f */ /* 0x000fe20003800000 */
[----:B------:R-:W1:Y:S01]  /*02a0*/  LDC R2, c[0x0][0x65c] ;  /* 0x00019700ff027b82 */ /* 0x000e620000000800 */
[----:B------:R-:W-:Y:S01]  /*02b0*/  SHF.R.S32.HI R6, RZ, 0x1f, R5 ;  /* 0x0000001fff067819 */ /* 0x000fe20000011405 */
[----:B------:R-:W2:Y:S01]  /*02c0*/  S2R R3, SR_CTAID.Y ;  /* 0x0000000000037919 */ /* 0x000ea20000002600 */
[----:B0-----:R-:W-:Y:S01]  /*02d0*/  UMOV UR4, 0x20 ;  /* 0x0000002000047882 */ /* 0x001fe20000000000 */
[----:B------:R-:W-:Y:S01]  /*02e0*/  ISETP.NE.AND P2, PT, R8, RZ, PT ;  /* 0x000000ff0800720c */ /* 0x000fe20003f45270 */
[----:B------:R-:W-:Y:S01]  /*02f0*/  NOP ;  /* 0x0000000000007918 */ /* 0x000fe20000000000 */
[----:B------:R-:W0:Y:S01]  /*0300*/  S2R R4, SR_CTAID.X ;  /* 0x0000000000047919 */ /* 0x000e220000002500 */
[----:B------:R-:W-:Y:S01]  /*0310*/  LEA.HI R6, R6, R5, RZ, 0x2 ;  /* 0x0000000506067211 */ /* 0x000fe200078f10ff */
[----:B------:R-:W-:Y:S01]  /*0320*/  NOP ;  /* 0x0000000000007918 */ /* 0x000fe20000000000 */
[----:B-----5:R-:W-:-:S02]  /*0330*/  ISETP.NE.OR P0, PT, R0, RZ, !P0 ;  /* 0x000000ff0000720c */ /* 0x020fc40004705670 */
[----:B-1----:R-:W-:-:S04]  /*0340*/  ISETP.NE.AND P3, PT, R2, 0x1, PT ;  /* 0x000000010200780c */ /* 0x002fc80003f65270 */
[----:B------:R-:W-:Y:S02]  /*0350*/  P2R R0, PR, RZ, 0x8 ;  /* 0x00000008ff007803 */ /* 0x000fe40000000000 */
[----:B------:R-:W-:-:S05]  /*0360*/  LOP3.LUT R0, R6, 0xfffffffc, RZ, 0xc0, !PT ;  /* 0xfffffffc06007812 */ /* 0x000fca00078ec0ff */
[----:B------:R-:W-:Y:S01]  /*0370*/  VOTEU.ALL UP0, P0 ;  /* 0x00000000003f7886 */ /* 0x000fe20000000000 */
[----:B------:R-:W-:Y:S01]  /*0380*/  IMAD.IADD R0, R5, 0x1, -R0 ;  /* 0x0000000105007824 */ /* 0x000fe200078e0a00 */
[----:B------:R-:W0:Y:S01]  /*0390*/  @P3 LDC R17, c[0x0][0x10] ;  /* 0x00000400ff113b82 */ /* 0x000e220000000800 */
[----:B------:R-:W-:Y:S01]  /*03a0*/  VOTEU.ALL UP1, P0 ;  /* 0x00000000003f7886 */ /* 0x000fe20000020000 */
[----:B--2---:R-:W-:Y:S01]  /*03b0*/  @P3 IMAD.MOV.U32 R6, RZ, RZ, R3 ;  /* 0x000000ffff063224 */ /* 0x004fe200078e0003 */
[----:B------:R-:W-:Y:S01]  /*03c0*/  @!UP0 UMOV UR6, 0x400 ;  /* 0x0000040000068882 */ /* 0x000fe20000000000 */
[----:B------:R-:W-:-:S04]  /*03d0*/  @!UP0 UIADD3 UR4, -UR4, 0x100000, URZ ;  /* 0x0010000004048890 */ /* 0x000fc8000fffe13f */
[----:B------:R-:W-:Y:S02]  /*03e0*/  @!UP0 USHF.L.U32 UR5, UR4, 0xb, URZ ;  /* 0x0000000b04058899 */ /* 0x000fe4000800063f */
[----:B------:R-:W-:Y:S01]  /*03f0*/  @!UP0 USHF.L.U32 UR4, UR4, 0x1, URZ ;  /* 0x0000000104048899 */ /* 0x000fe2000800063f */
[----:B------:R-:W-:Y:S02]  /*0400*/  @P3 IMAD.MOV.U32 R7, RZ, RZ, RZ ;  /* 0x000000ffff073224 */ /* 0x000fe400078e00ff */
[----:B------:R-:W-:Y:S01]  /*0410*/  IMAD.MOV.U32 R5, RZ, RZ, RZ ;  /* 0x000000ffff057224 */ /* 0x000fe200078e00ff */
[----:B------:R-:W1:Y:S01]  /*0420*/  @!UP0 S2UR UR7, SR_CgaCtaId ;  /* 0x00000000000789c3 */ /* 0x000e620000008800 */
[----:B------:R-:W-:-:S07]  /*0430*/  @P3 IMAD.MOV.U32 R11, RZ, RZ, RZ ;  /* 0x000000ffff0b3224 */ /* 0x000fce00078e00ff */
[----:B------:R-:W2:Y:S01]  /*0440*/  @!P3 LDC R9, c[0x0][0xc] ;  /* 0x00000300ff09bb82 */ /* 0x000ea20000000800 */
[----:B0-----:R-:W-:-:S04]  /*0450*/  @P3 IMAD.WIDE.U32 R16, R4, R17, R6 ;  /* 0x0000001104103225 */ /* 0x001fc800078e0006 */
[----:B------:R-:W-:Y:S01]  /*0460*/  @P3 IMAD.IADD R17, R17, 0x1, R11 ;  /* 0x0000000111113824 */ /* 0x000fe200078e020b */
[----:B-1----:R-:W-:Y:S01]  /*0470*/  @!UP0 ULEA UR6, UR7, UR6, 0x18 ;  /* 0x0000000607068291 */ /* 0x002fe2000f8ec03f */
[----:B------:R-:W-:Y:S01]  /*0480*/  VOTEU.ALL UP0, P0 ;  /* 0x00000000003f7886 */ /* 0x000fe20000000000 */
[----:B------:R-:W-:-:S04]  /*0490*/  ISETP.NE.AND P0, PT, R0, 0x3, PT ;  /* 0x000000030000780c */ /* 0x000fc80003f05270 */
[----:B------:R-:W-:Y:S01]  /*04a0*/  ISETP.EQ.OR P0, PT, R0, RZ, !P0 ;  /* 0x000000ff0000720c */ /* 0x000fe20004702670 */
[----:B--2---:R-:W-:-:S03]  /*04b0*/  @!P3 IMAD.WIDE.U32 R6, R9, R3, R4 ;  /* 0x000000030906b225 */ /* 0x004fc600078e0004 */
[C---:B------:R-:W-:Y:S01]  /*04c0*/  ISETP.EQ.AND P0, PT, R8.reuse, RZ, P0 ;  /* 0x000000ff0800720c */ /* 0x040fe20000702270 */
[----:B------:R-:W-:Y:S01]  /*04d0*/  VIADD R8, R8, 0xffffffff ;  /* 0xffffffff08087836 */ /* 0x000fe20000000000 */
[----:B------:R-:W0:Y:S02]  /*04e0*/  FENCE.VIEW.ASYNC.S ;  /* 0x00000000000073c6 */ /* 0x000e240000000000 */
[----:B0-----:R0:W3:Y:S01]  /*04f0*/  @!UP0 SYNCS.EXCH.64 URZ, [UR6+0x30], UR4 ;  /* 0x00003004063f85b2 */ /* 0x0010e20008000100 */
[----:B------:R-:W-:Y:S01]  /*0500*/  @!P3 IMAD.MOV.U32 R16, RZ, RZ, R6 ;  /* 0x000000ffff10b224 */ /* 0x000fe200078e0006 */
[----:B------:R-:W-:Y:S01]  /*0510*/  SEL R19, RZ, 0x1, !P0 ;  /* 0x00000001ff137807 */ /* 0x000fe20004000000 */
[----:B------:R-:W-:Y:S01]  /*0520*/  @!P3 IMAD.MOV.U32 R17, RZ, RZ, R7 ;  /* 0x000000ffff11b224 */ /* 0x000fe200078e0007 */
[----:B------:R-:W-:-:S04]  /*0530*/  ISETP.GE.U32.AND P1, PT, R8, 0x2, PT ;  /* 0x000000020800780c */ /* 0x000fc80003f26070 */
[----:B------:R-:W-:Y:S01]  /*0540*/  SEL R19, R19, 0x2, P1 ;  /* 0x0000000213137807 */ /* 0x000fe20000800000 */
[----:B------:R0:W3:Y:S01]  /*0550*/  @!UP1 SYNCS.EXCH.64 URZ, [UR6+0x38], UR4 ;  /* 0x00003804063f95b2 */ /* 0x0000e20008000100 */
[----:B------:R-:W-:Y:S01]  /*0560*/  NOP ;  /* 0x0000000000007918 */ /* 0x000fe20000000000 */
[----:B---34-:R-:W-:Y:S06]  /*0570*/  BAR.SYNC.DEFER_BLOCKING 0x0 ;  /* 0x0000000000007b1d */ /* 0x018fec0000010000 */
[----:B------:R-:W-:Y:S05]  /*0580*/  @!P2 BRA `(.L_x_3) ;  /* 0x0000008800a8a947 */ /* 0x000fea0003800000 */
[----:B------:R-:W-:-:S13]  /*0590*/  ISETP.GT.U32.AND P0, PT, R8, 0x1, PT ;  /* 0x000000010800780c */ /* 0x000fda0003f04070 */
[----:B0-----:R-:W-:Y:S05]  /*05a0*/  @P0 EXIT ;  /* 0x000000000000094d */ /* 0x001fea0003800000 */
[----:B------:R-:W-:Y:S01]  /*05b0*/  ULDC.64 UR4, c[0x0][0x650] ;  /* 0x0001940000047ab9 */ /* 0x000fe20000000a00 */
[----:B------:R-:W-:Y:S01]  /*05c0*/  PRMT R0, RZ, 0x7610, R0 ;  /* 0x00007610ff007816 */ /* 0x000fe20000000000 */
[----:B------:R-:W-:Y:S01]  /*05d0*/  IMAD.MOV.U32 R152, RZ, RZ, -0x1 ;  /* 0xffffffffff987424 */ /* 0x000fe200078e00ff */
[----:B------:R-:W-:Y:S01]  /*05e0*/  ISETP.GE.U32.AND P0, PT, R16, UR4, PT ;  /* 0x0000000410007c0c */ /* 0x000fe2000bf06070 */
[----:B------:R-:W-:Y:S02]  /*05f0*/  IMAD.MOV.U32 R23, RZ, RZ, -0x1 ;  /* 0xffffffffff177424 */ /* 0x000fe400078e00ff */
[----:B------:R-:W-:Y:S01]  /*0600*/  IMAD.MOV.U32 R22, RZ, RZ, -0x1 ;  /* 0xffffffffff167424 */ /* 0x000fe200078e00ff */
[----:B------:R-:W-:-:S13]  /*0610*/  ISETP.GE.U32.AND.EX P0, PT, R17, UR5, PT, P0 ;  /* 0x0000000511007c0c */ /* 0x000fda000bf06100 */
[----:B------:R-:W-:Y:S05]  /*0620*/  @P0 BRA `(.L_x_4) ;  /* 0x0000000400580947 */ /* 0x000fea0003800000 */
[----:B------:R-:W0:Y:S01]  /*0630*/  LDC.64 R14, c[0x0][0x628] ;  /* 0x00018a00ff0e7b82 */ /* 0x000e220000000a00 */
[----:B------:R-:W-:Y:S02]  /*0640*/  IMAD.MOV.U32 R6, RZ, RZ, R16 ;  /* 0x000000ffff067224 */ /* 0x000fe400078e0010 */
[----:B------:R-:W-:-:S05]  /*0650*/  IMAD.MOV.U32 R7, RZ, RZ, R17 ;  /* 0x000000ffff077224 */ /* 0x000fca00078e0011 */
[----:B------:R-:W1:Y:S08]  /*0660*/  LDC R0, c[0x0][0x630] ;  /* 0x00018c00ff007b82 */ /* 0x000e700000000800 */
[----:B------:R-:W2:Y:S01]  /*0670*/  LDC.64 R20, c[0x0][0x620] ;  /* 0x00018800ff147b82 */ /* 0x000ea20000000a00 */
[----:B0-----:R-:W-:-:S04]  /*0680*/  ISETP.NE.U32.AND P0, PT, R14, RZ, PT ;  /* 0x000000ff0e00720c */ /* 0x001fc80003f05070 */
[----:B------:R-:W-:-:S13]  /*0690*/  ISETP.NE.AND.EX P0, PT, R15, RZ, PT, P0 ;  /* 0x000000ff0f00720c */ /* 0x000fda0003f05300 */
[----:B-12---:R-:W-:Y:S05]  /*06a0*/  @!P0 BRA `(.L_x_5) ;  /* 0x0000000000288947 */ /* 0x006fea0003800000 */
[----:B------:R-:W0:Y:S02]  /*06b0*/  LDC R11, c[0x0][0x634] ;  /* 0x00018d00ff0b7b82 */ /* 0x000e240000000800 */
[----:B0-----:R-:W-:-:S05]  /*06c0*/  IADD3 R11, P0, R16, R11, RZ ;  /* 0x0000000b100b7210 */ /* 0x001fca0007f1e0ff */
[----:B------:R-:W-:-:S04]  /*06d0*/  IMAD.X R13, RZ, RZ, R17, P0 ;  /* 0x000000ffff0d7224 */ /* 0x000fc800000e0611 */
[----:B------:R-:W-:-:S04]  /*06e0*/  IMAD.WIDE.U32 R6, R13, R14, RZ ;  /* 0x0000000e0d067225 */ /* 0x000fc800078e00ff */
[----:B------:R-:W-:-:S04]  /*06f0*/  IMAD.WIDE.U32 R8, P0, R11, R15, R6 ;  /* 0x0000000f0b087225 */ /* 0x000fc80007800006 */
[----:B------:R-:W-:-:S04]  /*0700*/  IMAD.WIDE.U32 R6, R11, R14, RZ ;  /* 0x0000000e0b067225 */ /* 0x000fc800078e00ff */
[----:B------:R-:W-:Y:S01]  /*0710*/  IMAD.X R11, RZ, RZ, RZ, P0 ;  /* 0x000000ffff0b7224 */ /* 0x000fe200000e06ff */
[----:B------:R-:W-:Y:S01]  /*0720*/  IADD3 RZ, P0, R7, R8, RZ ;  /* 0x0000000807ff7210 */ /* 0x000fe20007f1e0ff */
[----:B------:R-:W-:-:S04]  /*0730*/  IMAD.MOV.U32 R10, RZ, RZ, R9 ;  /* 0x000000ffff0a7224 */ /* 0x000fc800078e0009 */
[----:B------:R-:W-:-:S08]  /*0740*/  IMAD.WIDE.U32.X R6, R13, R15, R10, P0 ;  /* 0x0000000f0d067225 */ /* 0x000fd000000e040a */
.L_x_5:
[-CC-:B------:R-:W-:Y:S01]  /*0750*/  SHF.R.U64 R25, R6, R0.reuse, R7.reuse ;  /* 0x0000000006197219 */ /* 0x180fe20000001207 */
[----:B------:R-:W0:Y:S01]  /*0760*/  LDC R10, c[0x0][0x618] ;  /* 0x00018600ff0a7b82 */ /* 0x000e220000000800 */
[----:B------:R-:W-:Y:S01]  /*0770*/  SHF.R.U32.HI R5, RZ, R0, R7 ;  /* 0x00000000ff057219 */ /* 0x000fe20000011607 */
[----:B------:R-:W-:Y:S01]  /*0780*/  ULDC UR4, c[0x0][0x150] ;  /* 0x0000540000047ab9 */ /* 0x000fe20000000800 */
[----:B------:R-:W-:Y:S02]  /*0790*/  IADD3 R9, P0, RZ, -R25, RZ ;  /* 0x80000019ff097210 */ /* 0x000fe40007f1e0ff */
[----:B------:R-:W-:-:S03]  /*07a0*/  I2FP.F32.U32 R0, R4 ;  /* 0x0000000400007245 */ /* 0x000fc60000201000 */
[----:B------:R-:W1:Y:S01]  /*07b0*/  LDC.64 R26, c[0x0][0x640] ;  /* 0x00019000ff1a7b82 */ /* 0x000e620000000a00 */
[----:B------:R-:W-:Y:S02]  /*07c0*/  IMAD.X R11, RZ, RZ, ~R5, P0 ;  /* 0x000000ffff0b7224 */ /* 0x000fe400000e0e05 */
[----:B------:R-:W-:Y:S01]  /*07d0*/  FMUL R0, R0, UR4 ;  /* 0x0000000400007c20 */ /* 0x000fe20008400000 */
[----:B------:R-:W-:Y:S01]  /*07e0*/  IMAD.WIDE.U32 R6, R9, R20, R16 ;  /* 0x0000001409067225 */ /* 0x000fe200078e0010 */
[----:B------:R-:W-:-:S03]  /*07f0*/  ULDC UR4, c[0x0][0x154] ;  /* 0x0000550000047ab9 */ /* 0x000fc60000000800 */
[----:B------:R-:W-:Y:S01]  /*0800*/  IMAD R8, R11, R20, RZ ;  /* 0x000000140b087224 */ /* 0x000fe200078e02ff */
[----:B------:R-:W2:Y:S01]  /*0810*/  LDC R5, c[0x0][0x144] ;  /* 0x00005100ff057b82 */ /* 0x000ea20000000800 */
[----:B------:R-:W3:Y:S02]  /*0820*/  F2I.U32.TRUNC.NTZ R0, R0 ;  /* 0x0000000000007305 */ /* 0x000ee4000020f000 */
[----:B------:R-:W-:-:S04]  /*0830*/  IMAD R9, R9, R21, R8 ;  /* 0x0000001509097224 */ /* 0x000fc800078e0208 */
[----:B------:R-:W-:Y:S01]  /*0840*/  IMAD.IADD R7, R7, 0x1, R9 ;  /* 0x0000000107077824 */ /* 0x000fe200078e0209 */
[----:B------:R-:W4:Y:S01]  /*0850*/  LDC R12, c[0x0][0x608] ;  /* 0x00018200ff0c7b82 */ /* 0x000f220000000800 */
[----:B------:R-:W-:-:S03]  /*0860*/  IMAD.MOV.U32 R9, RZ, RZ, -0x1 ;  /* 0xffffffffff097424 */ /* 0x000fc600078e00ff */
[-CC-:B0-----:R-:W-:Y:S02]  /*0870*/  SHF.R.U64 R20, R6, R10.reuse, R7.reuse ;  /* 0x0000000a06147219 */ /* 0x181fe40000001207 */
[----:B------:R-:W-:Y:S02]  /*0880*/  I2FP.F32.U32 R6, R3 ;  /* 0x0000000300067245 */ /* 0x000fe40000201000 */
[----:B------:R-:W0:Y:S01]  /*0890*/  LDC R24, c[0x0][0x658] ;  /* 0x00019600ff187b82 */ /* 0x000e220000000800 */
[----:B-1----:R-:W-:Y:S01]  /*08a0*/  ISETP.NE.U32.AND P0, PT, R26, RZ, PT ;  /* 0x000000ff1a00720c */ /* 0x002fe20003f05070 */
[----:B---3--:R-:W-:Y:S01]  /*08b0*/  IMAD.MOV R8, RZ, RZ, -R0 ;  /* 0x000000ffff087224 */ /* 0x008fe200078e0a00 */
[----:B------:R-:W-:Y:S01]  /*08c0*/  SHF.R.U32.HI R7, RZ, R10, R7 ;  /* 0x0000000aff077219 */ /* 0x000fe20000011607 */
[----:B------:R-:W-:Y:S01]  /*08d0*/  FMUL R6, R6, UR4 ;  /* 0x0000000406067c20 */ /* 0x000fe20008400000 */
[----:B------:R-:W-:-:S03]  /*08e0*/  ISETP.NE.AND.EX P0, PT, R27, RZ, PT, P0 ;  /* 0x000000ff1b00720c */ /* 0x000fc60003f05300 */
[----:B------:R-:W1:Y:S01]  /*08f0*/  LDC R14, c[0x0][0x148] ;  /* 0x00005200ff0e7b82 */ /* 0x000e620000000800 */
[----:B--2---:R-:W-:-:S07]  /*0900*/  IMAD R0, R5, R8, R4 ;  /* 0x0000000805007224 */ /* 0x004fce00078e0204 */
[----:B------:R-:W2:Y:S01]  /*0910*/  LDC R22, c[0x0][0x600] ;  /* 0x00018000ff167b82 */ /* 0x000ea20000000800 */
[-CC-:B----4-:R-:W-:Y:S02]  /*0920*/  SHF.R.U64 R28, R20, R12.reuse, R7.reuse ;  /* 0x0000000c141c7219 */ /* 0x190fe40000001207 */
[----:B------:R-:W-:Y:S01]  /*0930*/  SHF.R.U32.HI R5, RZ, R12, R7 ;  /* 0x0000000cff057219 */ /* 0x000fe20000011607 */
[----:B------:R-:W-:Y:S01]  /*0940*/  IMAD.MOV.U32 R7, RZ, RZ, 0x1 ;  /* 0x00000001ff077424 */ /* 0x000fe200078e00ff */
[----:B------:R3:W4:Y:S03]  /*0950*/  F2I.U32.TRUNC.NTZ R12, R6 ;  /* 0x00000006000c7305 */ /* 0x000726000020f000 */
[----:B------:R-:W1:Y:S01]  /*0960*/  LDC R15, c[0x0][0x648] ;  /* 0x00019200ff0f7b82 */ /* 0x000e620000000800 */
[-C--:B0-----:R-:W-:Y:S02]  /*0970*/  SHF.L.U32 R4, R9, R24.reuse, RZ ;  /* 0x0000001809047219 */ /* 0x081fe400000006ff */
[----:B------:R-:W-:-:S02]  /*0980*/  SHF.R.U64 R30, R28, R24, R5 ;  /* 0x000000181c1e7219 */ /* 0x000fc40000001205 */
[----:B------:R-:W-:Y:S02]  /*0990*/  LOP3.LUT R11, RZ, R4, RZ, 0x33, !PT ;  /* 0x00000004ff0b7212 */ /* 0x000fe400078e33ff */
[-C--:B------:R-:W-:Y:S01]  /*09a0*/  SHF.R.U32.HI R5, RZ, R24.reuse, R5 ;  /* 0x00000018ff057219 */ /* 0x080fe20000011605 */
[----:B------:R-:W0:Y:S01]  /*09b0*/  LDC R21, c[0x0][0x638] ;  /* 0x00018e00ff157b82 */ /* 0x000e220000000800 */
[----:B------:R-:W-:Y:S01]  /*09c0*/  SHF.L.U32 R10, R7, R24, RZ ;  /* 0x00000018070a7219 */ /* 0x000fe200000006ff */
[----:B------:R-:W-:-:S06]  /*09d0*/  IMAD.MOV.U32 R4, RZ, RZ, R30 ;  /* 0x000000ffff047224 */ /* 0x000fcc00078e001e */
[----:B------:R-:W0:Y:S01]  /*09e0*/  LDC R152, c[0x0][0x610] ;  /* 0x00018400ff987b82 */ /* 0x000e220000000800 */
[----:B---34-:R-:W-:Y:S05]  /*09f0*/  @!P0 BRA `(.L_x_6) ;  /* 0x0000000000288947 */ /* 0x018fea0003800000 */
[----:B------:R-:W3:Y:S02]  /*0a00*/  LDC R9, c[0x0][0x64c] ;  /* 0x00019300ff097b82 */ /* 0x000ee40000000800 */
[----:B---3--:R-:W-:-:S05]  /*0a10*/  IADD3 R9, P0, R30, R9, RZ ;  /* 0x000000091e097210 */ /* 0x008fca0007f1e0ff */
        /* <DEDUP_REMOVED lines=8> */
.L_x_6:
[----:B-1----:R-:W-:Y:S01]  /*0aa0*/  SHF.R.U64 R4, R4, R15, R5 ;  /* 0x0000000f04047219 */ /* 0x002fe20000001205 */
[----:B--2---:R-:W-:Y:S01]  /*0ab0*/  VIADD R5, R22, 0xffffffff ;  /* 0xffffffff16057836 */ /* 0x004fe20000000000 */
[----:B------:R-:W-:Y:S01]  /*0ac0*/  LOP3.LUT R11, R28, R11, RZ, 0xc0, !PT ;  /* 0x0000000b1c0b7212 */ /* 0x000fe200078ec0ff */
[----:B------:R-:W-:Y:S02]  /*0ad0*/  IMAD.MOV R12, RZ, RZ, -R12 ;  /* 0x000000ffff0c7224 */ /* 0x000fe400078e0a0c */
[----:B------:R-:W-:Y:S01]  /*0ae0*/  IMAD.MOV R6, RZ, RZ, -R4 ;  /* 0x000000ffff067224 */ /* 0x000fe200078e0a04 */
[----:B------:R-:W-:Y:S01]  /*0af0*/  LOP3.LUT R5, R20, R5, RZ, 0xc0, !PT ;  /* 0x0000000514057212 */ /* 0x000fe200078ec0ff */
[----:B------:R-:W-:Y:S02]  /*0b00*/  @P3 IMAD R0, R14, R12, R3 ;  /* 0x0000000c0e003224 */ /* 0x000fe400078e0203 */
[----:B------:R-:W-:Y:S02]  /*0b10*/  IMAD R11, R10, R4, R11 ;  /* 0x000000040a0b7224 */ /* 0x000fe400078e020b */
[----:B0-----:R-:W-:-:S02]  /*0b20*/  IMAD R3, R6, R21, R30 ;  /* 0x0000001506037224 */ /* 0x001fc400078e021e */
[----:B------:R-:W-:Y:S02]  /*0b30*/  IMAD R152, R11, R152, R0 ;  /* 0x000000980b987224 */ /* 0x000fe400078e0200 */
[----:B------:R-:W-:Y:S02]  /*0b40*/  IMAD R3, R3, R22, R5 ;  /* 0x0000001603037224 */ /* 0x000fe400078e0205 */
[----:B------:R-:W-:Y:S02]  /*0b50*/  IMAD.MOV.U32 R0, RZ, RZ, 0x1 ;  /* 0x00000001ff007424 */ /* 0x000fe400078e00ff */
[----:B------:R-:W-:Y:S01]  /*0b60*/  IMAD.MOV.U32 R22, RZ, RZ, R25 ;  /* 0x000000ffff167224 */ /* 0x000fe200078e0019 */
[----:B------:R-:W-:Y:S02]  /*0b70*/  SEL R23, R3, R152, !P3 ;  /* 0x0000009803177207 */ /* 0x000fe40005800000 */
[----:B------:R-:W-:-:S07]  /*0b80*/  SEL R152, R152, R3, !P3 ;  /* 0x0000000398987207 */ /* 0x000fce0005800000 */
.L_x_4:
[----:B------:R-:W-:-:S08]  /*0b90*/  NOP ;  /* 0x0000000000007918 */ /* 0x000fd00000000000 */
[----:B------:R-:W0:Y:S02]  /*0ba0*/  USETMAXREG.TRY_ALLOC.CTAPOOL UP0, 0xe8 ;  /* 0x000000e8000079c8 */ /* 0x000e240008000600 */
[----:B0-----:R-:W-:-:S13]  /*0bb0*/  PLOP3.LUT P0, PT, PT, PT, UP0, 0x80, 0x0 ;  /* 0x000000000000781c */ /* 0x001fda0003f0f008 */
[----:B------:R-:W-:Y:S05]  /*0bc0*/  @!P0 BRA `(.L_x_4) ;  /* 0xfffffffc00f08947 */ /* 0x000fea000383ffff */
[----:B------:R-:W-:Y:S01]  /*0bd0*/  ULDC.64 UR4, c[0x0][0x598] ;  /* 0x0001660000047ab9 */ /* 0x000fe20000000a00 */
[----:B------:R-:W-:Y:S01]  /*0be0*/  ULDC.64 UR36, c[0x0][0x208] ;  /* 0x0000820000247ab9 */ /* 0x000fe20000000a00 */
[----:B------:R-:W-:-:S04]  /*0bf0*/  ISETP.NE.U32.AND P0, PT, RZ, UR4, PT ;  /* 0x00000004ff007c0c */ /* 0x000fc8000bf05070 */
[----:B------:R-:W-:-:S13]  /*0c00*/  ISETP.NE.AND.EX P0, PT, RZ, UR5, PT, P0 ;  /* 0x00000005ff007c0c */ /* 0x000fda000bf05300 */
[----:B------:R-:W-:Y:S05]  /*0c10*/  @!P0 BRA `(.L_x_7) ;  /* 0x00000000001c8947 */ /* 0x000fea0003800000 */
[----:B------:R-:W0:Y:S02]  /*0c20*/  LDC.64 R4, c[0x0][0x598] ;  /* 0x00016600ff047b82 */ /* 0x000e240000000a00 */
[----:B0-----:R-:W2:Y:S02]  /*0c30*/  LDG.E.64 R4, desc[UR36][R4.64] ;  /* 0x0000002404047981 */ /* 0x001ea4000c1e1b00 */
[----:B--2---:R-:W-:-:S04]  /*0c40*/  ISETP.NE.U32.AND P0, PT, R4, RZ, PT ;  /* 0x000000ff0400720c */ /* 0x004fc80003f05070 */
[----:B------:R-:W-:-:S13]  /*0c50*/  ISETP.NE.AND.EX P0, PT, R5, RZ, PT, P0 ;  /* 0x000000ff0500720c */ /* 0x000fda0003f05300 */
[----:B------:R-:W-:Y:S05]  /*0c60*/  @!P0 BRA `(.L_x_7) ;  /* 0x0000000000088947 */ /* 0x000fea0003800000 */
[----:B------:R0:W5:Y:S01]  /*0c70*/  LD.E R153, desc[UR36][R4.64] ;  /* 0x0000002404997980 */ /* 0x000162000c101900 */
[----:B------:R-:W-:Y:S05]  /*0c80*/  BRA `(.L_x_8) ;  /* 0x0000000000247947 */ /* 0x000fea0003800000 */
.L_x_7:
[----:B------:R-:W-:Y:S02]  /*0c90*/  ULDC.64 UR4, c[0x0][0x588] ;  /* 0x0001620000047ab9 */ /* 0x000fe40000000a00 */
[----:B------:R-:W-:-:S04]  /*0ca0*/  ISETP.NE.U32.AND P0, PT, RZ, UR4, PT ;  /* 0x00000004ff007c0c */ /* 0x000fc8000bf05070 */
[----:B------:R-:W-:-:S13]  /*0cb0*/  ISETP.NE.AND.EX P0, PT, RZ, UR5, PT, P0 ;  /* 0x00000005ff007c0c */ /* 0x000fda000bf05300 */
[----:B------:R-:W-:Y:S05]  /*0cc0*/  @!P0 BRA `(.L_x_9) ;  /* 0x00000000000c8947 */ /* 0x000fea0003800000 */
[----:B------:R-:W0:Y:S02]  /*0cd0*/  LDC.64 R4, c[0x0][0x588] ;  /* 0x00016200ff047b82 */ /* 0x000e240000000a00 */
[----:B0-----:R1:W5:Y:S01]  /*0ce0*/  LDG.E R153, desc[UR36][R4.64] ;  /* 0x0000002404997981 */ /* 0x001362000c1e1900 */
[----:B------:R-:W-:Y:S05]  /*0cf0*/  BRA `(.L_x_8) ;  /* 0x0000000000087947 */ /* 0x000fea0003800000 */
.L_x_9:
[----:B------:R-:W-:Y:S02]  /*0d00*/  ULDC UR4, c[0x0][0x580] ;  /* 0x0001600000047ab9 */ /* 0x000fe40000000800 */
[----:B------:R-:W-:-:S07]  /*0d10*/  IMAD.U32 R153, RZ, RZ, UR4 ;  /* 0x00000004ff997e24 */ /* 0x000fce000f8e00ff */
.L_x_8:
[----:B------:R-:W-:Y:S02]  /*0d20*/  ULDC.64 UR4, c[0x0][0x5a0] ;  /* 0x0001680000047ab9 */ /* 0x000fe40000000a00 */
[----:B------:R-:W-:-:S04]  /*0d30*/  ISETP.NE.U32.AND P0, PT, RZ, UR4, PT ;  /* 0x00000004ff007c0c */ /* 0x000fc8000bf05070 */
[----:B------:R-:W-:-:S13]  /*0d40*/  ISETP.NE.AND.EX P0, PT, RZ, UR5, PT, P0 ;  /* 0x00000005ff007c0c */ /* 0x000fda000bf05300 */
[----:B------:R-:W-:Y:S05]  /*0d50*/  @!P0 BRA `(.L_x_10) ;  /* 0x00000000001c8947 */ /* 0x000fea0003800000 */
[----:B01----:R-:W0:Y:S02]  /*0d60*/  LDC.64 R4, c[0x0][0x5a0] ;  /* 0x00016800ff047b82 */ /* 0x003e240000000a00 */
[----:B0-----:R-:W2:Y:S02]  /*0d70*/  LDG.E.64 R4, desc[UR36][R4.64] ;  /* 0x0000002404047981 */ /* 0x001ea4000c1e1b00 */
[----:B--2---:R-:W-:-:S04]  /*0d80*/  ISETP.NE.U32.AND P0, PT, R4, RZ, PT ;  /* 0x000000ff0400720c */ /* 0x004fc80003f05070 */
[----:B------:R-:W-:-:S13]  /*0d90*/  ISETP.NE.AND.EX P0, PT, R5, RZ, PT, P0 ;  /* 0x000000ff0500720c */ /* 0x000fda0003f05300 */
[----:B------:R-:W-:Y:S05]  /*0da0*/  @!P0 BRA `(.L_x_10) ;  /* 0x0000000000088947 */ /* 0x000fea0003800000 */
[----:B------:R0:W5:Y:S01]  /*0db0*/  LD.E R154, desc[UR36][R4.64] ;  /* 0x00000024049a7980 */ /* 0x000162000c101900 */
[----:B------:R-:W-:Y:S05]  /*0dc0*/  BRA `(.L_x_11) ;  /* 0x0000000000247947 */ /* 0x000fea0003800000 */
.L_x_10:
[----:B------:R-:W-:Y:S02]  /*0dd0*/  ULDC.64 UR4, c[0x0][0x590] ;  /* 0x0001640000047ab9 */ /* 0x000fe40000000a00 */
[----:B------:R-:W-:-:S04]  /*0de0*/  ISETP.NE.U32.AND P0, PT, RZ, UR4, PT ;  /* 0x00000004ff007c0c */ /* 0x000fc8000bf05070 */
[----:B------:R-:W-:-:S13]  /*0df0*/  ISETP.NE.AND.EX P0, PT, RZ, UR5, PT, P0 ;  /* 0x00000005ff007c0c */ /* 0x000fda000bf05300 */
[----:B------:R-:W-:Y:S05]  /*0e00*/  @!P0 BRA `(.L_x_12) ;  /* 0x00000000000c8947 */ /* 0x000fea0003800000 */
[----:B------:R-:W2:Y:S02]  /*0e10*/  LDC.64 R154, c[0x0][0x590] ;  /* 0x00016400ff9a7b82 */ /* 0x000ea40000000a00 */
[----:B--2---:R2:W5:Y:S01]  /*0e20*/  LDG.E R154, desc[UR36][R154.64] ;  /* 0x000000249a9a7981 */ /* 0x004562000c1e1900 */
[----:B------:R-:W-:Y:S05]  /*0e30*/  BRA `(.L_x_11) ;  /* 0x0000000000087947 */ /* 0x000fea0003800000 */
.L_x_12:
[----:B------:R-:W-:Y:S02]  /*0e40*/  ULDC UR4, c[0x0][0x584] ;  /* 0x0001610000047ab9 */ /* 0x000fe40000000800 */
[----:B------:R-:W-:-:S07]  /*0e50*/  IMAD.U32 R154, RZ, RZ, UR4 ;  /* 0x00000004ff9a7e24 */ /* 0x000fce000f8e00ff */
.L_x_11:
[----:B------:R-:W-:-:S13]  /*0e60*/  LOP3.LUT P0, RZ, R0, 0xff, RZ, 0xc0, !PT ;  /* 0x000000ff00ff7812 */ /* 0x000fda000780c0ff */
[----:B------:R-:W-:Y:S05]  /*0e70*/  @!P0 EXIT ;  /* 0x000000000000894d */ /* 0x000fea0003800000 */
[----:B------:R-:W-:Y:S01]  /*0e80*/  ULDC UR4, c[0x0][0x28c] ;  /* 0x0000a30000047ab9 */ /* 0x000fe20000000800 */
[----:B------:R-:W-:Y:S01]  /*0e90*/  UMOV UR38, URZ ;  /* 0x0000003f00267c82 */ /* 0x000fe20008000000 */
[----:B------:R-:W-:Y:S01]  /*0ea0*/  UIADD3 UR4, UR4, 0xff, URZ ;  /* 0x000000ff04047890 */ /* 0x000fe2000fffe03f */
[----:B------:R-:W-:-:S03]  /*0eb0*/  UMOV UR39, URZ ;  /* 0x0000003f00277c82 */ /* 0x000fc60008000000 */
[----:B------:R-:W-:-:S04]  /*0ec0*/  USHF.R.S32.HI UR5, URZ, 0x1f, UR4 ;  /* 0x0000001f3f057899 */ /* 0x000fc80008011404 */
[----:B------:R-:W-:-:S04]  /*0ed0*/  ULEA.HI UR5, UR5, UR4, URZ, 0x8 ;  /* 0x0000000405057291 */ /* 0x000fc8000f8f403f */
[----:B------:R-:W-:-:S12]  /*0ee0*/  USHF.R.S32.HI UR40, URZ, 0x8, UR5 ;  /* 0x000000083f287899 */ /* 0x000fd80008011405 */
.L_x_290:
[----:B------:R-:W-:Y:S01]  /*0ef0*/  LOP3.LUT R0, R18, 0x80, RZ, 0xc0, !PT ;  /* 0x0000008012007812 */ /* 0x000fe200078ec0ff */
[----:B------:R-:W3:Y:S01]  /*0f00*/  S2UR UR7, SR_CgaCtaId ;  /* 0x00000000000779c3 */ /* 0x000ee20000008800 */
[----:B------:R-:W-:Y:S02]  /*0f10*/  UMOV UR6, 0x400 ;  /* 0x0000040000067882 */ /* 0x000fe40000000000 */
[----:B------:R-:W-:-:S06]  /*0f20*/  SHF.R.U32.HI R0, RZ, 0x7, R0 ;  /* 0x00000007ff007819 */ /* 0x000fcc0000011600 */
[----:B----4-:R-:W4:Y:S01]  /*0f30*/  SHFL.IDX PT, R0, R0, RZ, 0x1f ;  /* 0x00001fff00007589 */ /* 0x010f2200000e0000 */
[----:B---3--:R-:W-:Y:S01]  /*0f40*/  ULEA UR6, UR7, UR6, 0x18 ;  /* 0x0000000607067291 */ /* 0x008fe2000f8ec03f */
[----:B----4-:R-:W-:-:S13]  /*0f50*/  R2UR UR4, R0 ;  /* 0x00000000000472ca */ /* 0x010fda00000e0000 */
[----:B------:R-:W-:-:S04]  /*0f60*/  ULEA.HI UR5, UR4, UR4, URZ, 0x1 ;  /* 0x0000000404057291 */ /* 0x000fc8000f8f083f */
[----:B------:R-:W-:-:S04]  /*0f70*/  ULOP3.LUT UR5, UR5, 0x7fffe, URZ, 0xc0, !UPT ;  /* 0x0007fffe05057892 */ /* 0x000fc8000f8ec03f */
[----:B------:R-:W-:-:S03]  /*0f80*/  UIADD3 UR5, UR4, -UR5, URZ ;  /* 0x8000000504057290 */ /* 0x000fc6000fffe03f */
[----:B------:R-:W-:Y:S01]  /*0f90*/  ULDC UR4, c[0x0][0x28c] ;  /* 0x0000a30000047ab9 */ /* 0x000fe20000000800 */
[----:B------:R-:W-:Y:S01]  /*0fa0*/  ULEA UR5, UR5, UR6, 0xd ;  /* 0x0000000605057291 */ /* 0x000fe2000f8e683f */
[----:B------:R-:W-:-:S03]  /*0fb0*/  ISETP.LT.AND P0, PT, RZ, UR4, PT ;  /* 0x00000004ff007c0c */ /* 0x000fc6000bf01270 */
[----:B------:R-:W-:-:S04]  /*0fc0*/  UIADD3 UR5, UR5, 0x100, URZ ;  /* 0x0000010005057890 */ /* 0x000fc8000fffe03f */
[----:B------:R-:W-:-:S04]  /*0fd0*/  USHF.R.U32.HI UR5, URZ, 0x4, UR5 ;  /* 0x000000043f057899 */ /* 0x000fc80008011605 */
[----:B------:R-:W-:-:S04]  /*0fe0*/  ULOP3.LUT UR5, UR5, 0x3fff, URZ, 0xc0, !UPT ;  /* 0x00003fff05057892 */ /* 0x000fc8000f8ec03f */
[----:B------:R-:W-:Y:S01]  /*0ff0*/  ULOP3.LUT UR41, UR5, 0x10000, URZ, 0xfc, !UPT ;  /* 0x0001000005297892 */ /* 0x000fe2000f8efc3f */
[----:B01----:R-:W-:Y:S11]  /*1000*/  @P0 BRA `(.L_x_13) ;  /* 0x0000000000400947 */ /* 0x003ff60003800000 */
[----:B------:R-:W-:Y:S01]  /*1010*/  MOV R0, 0x0 ;  /* 0x0000000000007802 */ /* 0x000fe20000000f00 */
[----:B------:R-:W-:Y:S01]  /*1020*/  ULDC.64 UR4, c[0x4][0x68] ;  /* 0x01001a0000047ab9 */ /* 0x000fe20000000a00 */
[----:B------:R-:W-:Y:S01]  /*1030*/  ULDC.64 UR6, c[0x4][0x8] ;  /* 0x0100020000067ab9 */ /* 0x000fe20000000a00 */
[----:B01----:R-:W-:Y:S01]  /*1040*/  IMAD.U32 R4, RZ, RZ, UR4 ;  /* 0x00000004ff047e24 */ /* 0x003fe2000f8e00ff */
[----:B------:R0:W1:Y:S01]  /*1050*/  LDC.64 R14, c[0x4][R0] ;  /* 0x01000000000e7b82 */ /* 0x0000620000000a00 */
[----:B------:R-:W-:Y:S01]  /*1060*/  IMAD.U32 R5, RZ, RZ, UR5 ;  /* 0x00000005ff057e24 */ /* 0x000fe2000f8e00ff */
[----:B------:R-:W-:Y:S01]  /*1070*/  ULDC.64 UR4, c[0x4][0x70] ;  /* 0x01001c0000047ab9 */ /* 0x000fe20000000a00 */
[----:B------:R-:W-:Y:S02]  /*1080*/  IMAD.U32 R10, RZ, RZ, UR6 ;  /* 0x00000006ff0a7e24 */ /* 0x000fe4000f8e00ff */
[----:B------:R-:W-:Y:S02]  /*1090*/  IMAD.U32 R6, RZ, RZ, UR4 ;  /* 0x00000004ff067e24 */ /* 0x000fe4000f8e00ff */
[----:B------:R-:W-:-:S02]  /*10a0*/  IMAD.U32 R7, RZ, RZ, UR5 ;  /* 0x00000005ff077e24 */ /* 0x000fc4000f8e00ff */
[----:B------:R-:W-:Y:S02]  /*10b0*/  IMAD.U32 R11, RZ, RZ, UR7 ;  /* 0x00000007ff0b7e24 */ /* 0x000fe4000f8e00ff */
[----:B------:R-:W-:Y:S02]  /*10c0*/  IMAD.MOV.U32 R8, RZ, RZ, 0x1e1 ;  /* 0x000001e1ff087424 */ /* 0x000fe400078e00ff */
[----:B------:R-:W-:Y:S02]  /*10d0*/  IMAD.MOV.U32 R12, RZ, RZ, 0x1 ;  /* 0x00000001ff0c7424 */ /* 0x000fe400078e00ff */
[----:B0-----:R-:W-:-:S07]  /*10e0*/  IMAD.MOV.U32 R13, RZ, RZ, RZ ;  /* 0x000000ffff0d7224 */ /* 0x001fce00078e00ff */
[----:B------:R-:W-:-:S07]  /*10f0*/  LEPC R20, `(.L_x_13) ;  /* 0x000000001014794e */ /* 0x000fce0000000000 */
[----:B-12--5:R-:W-:Y:S05]  /*1100*/  CALL.ABS.NOINC R14 ;  /* 0x000000000e007343 */ /* 0x026fea0003c00000 */
.L_x_13:
[----:B------:R-:W-:-:S04]  /*1110*/  LOP3.LUT R0, R19, 0x1, RZ, 0xfc, !PT ;  /* 0x0000000113007812 */ /* 0x000fc800078efcff */
[----:B------:R-:W-:-:S13]  /*1120*/  ISETP.NE.AND P0, PT, R0, 0x3, PT ;  /* 0x000000030000780c */ /* 0x000fda0003f05270 */
[----:B------:R-:W-:Y:S05]  /*1130*/  @!P0 BRA `(.L_x_14) ;  /* 0x0000000000048947 */ /* 0x000fea0003800000 */
[----:B------:R-:W-:Y:S01]  /*1140*/  BPT.TRAP 0x1 ;  /* 0x000000040000795c */ /* 0x000fe20000300000 */
.L_x_14:
[----:B------:R-:W3:Y:S01]  /*1150*/  S2UR UR5, SR_CgaCtaId ;  /* 0x00000000000579c3 */ /* 0x000ee20000008800 */
[----:B------:R-:W-:Y:S01]  /*1160*/  UMOV UR4, 0x400 ;  /* 0x0000040000047882 */ /* 0x000fe20000000000 */
[----:B------:R-:W-:Y:S02]  /*1170*/  IMAD.U32 R0, RZ, RZ, UR38 ;  /* 0x00000026ff007e24 */ /* 0x000fe4000f8e00ff */
[----:B------:R-:W-:-:S03]  /*1180*/  IMAD.U32 R3, RZ, RZ, UR39 ;  /* 0x00000027ff037e24 */ /* 0x000fc6000f8e00ff */
[----:B------:R-:W-:Y:S01]  /*1190*/  SHF.L.U32 R0, R0, 0x1f, RZ ;  /* 0x0000001f00007819 */ /* 0x000fe200000006ff */
[----:B---3--:R-:W-:-:S06]  /*11a0*/  ULEA UR4, UR5, UR4, 0x18 ;  /* 0x0000000405047291 */ /* 0x008fcc000f8ec03f */
[----:B------:R-:W-:-:S04]  /*11b0*/  IMAD.U32 R6, RZ, RZ, UR4 ;  /* 0x00000004ff067e24 */ /* 0x000fc8000f8e00ff */
[----:B------:R-:W-:-:S04]  /*11c0*/  IMAD R3, R3, 0x8, R6 ;  /* 0x0000000803037824 */ /* 0x000fc800078e0206 */
[----:B------:R3:W4:Y:S01]  /*11d0*/  SYNCS.PHASECHK.TRANS64.TRYWAIT P1, [R3+URZ], R0 ;  /* 0x00000000030075a7 */ /* 0x000722000802017f */
[----:B------:R-:W-:Y:S05]  /*11e0*/  @!P0 BRA `(.L_x_15) ;  /* 0x0000000000048947 */ /* 0x000fea0003800000 */
[----:B------:R-:W-:Y:S01]  /*11f0*/  BPT.TRAP 0x1 ;  /* 0x000000040000795c */ /* 0x000fe20000300000 */
.L_x_15:
[----:B----4-:R-:W-:Y:S05]  /*1200*/  @P1 BRA `(.L_x_16) ;  /* 0x0000000000081947 */ /* 0x010fea0003800000 */
[----:B------:R-:W4:Y:S02]  /*1210*/  SYNCS.PHASECHK.TRANS64.TRYWAIT P1, [R3+URZ], R0 ;  /* 0x00000000030075a7 */ /* 0x000f24000802017f */
[----:B----4-:R-:W-:Y:S05]  /*1220*/  @!P1 BRA `(.L_x_17) ;  /* 0x0000009000f89947 */ /* 0x010fea0003800000 */
.L_x_16:
[----:B------:R-:W-:-:S04]  /*1230*/  UISETP.LT.AND UP0, UPT, UR40, 0x1, UPT ;  /* 0x000000012800788c */ /* 0x000fc8000bf01270 */
[----:B------:R-:W-:-:S06]  /*1240*/  USEL UR4, UR40, 0x1, UP0 ;  /* 0x0000000128047887 */ /* 0x000fcc0008000000 */
[----:B---34-:R-:W-:Y:S01]  /*1250*/  IMAD.U32 R0, RZ, RZ, UR4 ;  /* 0x00000004ff007e24 */ /* 0x018fe2000f8e00ff */
[----:B------:R-:W-:Y:S05]  /*1260*/  WARPSYNC.ALL ;  /* 0x0000000000007948 */ /* 0x000fea0003800000 */
[----:B------:R-:W-:-:S04]  /*1270*/  IADD3 R0, -R0, UR40, RZ ;  /* 0x0000002800007c10 */ /* 0x000fc8000fffe1ff */
[----:B------:R-:W-:Y:S02]  /*1280*/  ISETP.GE.AND P1, PT, R0, 0x1, PT ;  /* 0x000000010000780c */ /* 0x000fe40003f26270 */
[----:B------:R-:W-:Y:S01]  /*1290*/  R2UR UR4, R6 ;  /* 0x00000000060472ca */ /* 0x000fe200000e0000 */
[----:B------:R-:W-:Y:S01]  /*12a0*/  ULEA UR8, UR39, UR41, 0xc ;  /* 0x0000002927087291 */ /* 0x000fe2000f8e603f */
[----:B------:R-:W-:Y:S01]  /*12b0*/  WARPGROUP.ARRIVE ;  /* 0x00000000000079c5 */ /* 0x000fe20000000000 */
[----:B------:R-:W-:Y:S01]  /*12c0*/  UMOV UR9, 0x40000040 ;  /* 0x4000004000097882 */ /* 0x000fe20000000000 */
[----:B------:R-:W-:Y:S01]  /*12d0*/  UMOV UR11, 0x40000040 ;  /* 0x40000040000b7882 */ /* 0x000fe20000000000 */
[----:B------:R-:W-:Y:S01]  /*12e0*/  UIADD3 UR12, UR8, 0x400, URZ ;  /* 0x00000400080c7890 */ /* 0x000fe2000fffe03f */
[----:B------:R-:W-:Y:S01]  /*12f0*/  UMOV UR15, UR11 ;  /* 0x0000000b000f7c82 */ /* 0x000fe20008000000 */
[----:B------:R-:W-:-:S06]  /*1300*/  UMOV UR13, 0x40000040 ;  /* 0x40000040000d7882 */ /* 0x000fcc0000000000 */
[----:B------:R-:W-:-:S04]  /*1310*/  UIADD3 UR4, UR4, 0x20100, URZ ;  /* 0x0002010004047890 */ /* 0x000fc8000fffe03f */
[----:B------:R-:W-:-:S04]  /*1320*/  USHF.R.U32.HI UR4, URZ, 0x4, UR4 ;  /* 0x000000043f047899 */ /* 0x000fc80008011604 */
[----:B------:R-:W-:-:S04]  /*1330*/  ULOP3.LUT UR4, UR4, 0x3fff, URZ, 0xc0, !UPT ;  /* 0x00003fff04047892 */ /* 0x000fc8000f8ec03f */
[----:B------:R-:W-:-:S04]  /*1340*/  ULOP3.LUT UR4, UR4, 0x10000, URZ, 0xfc, !UPT ;  /* 0x0001000004047892 */ /* 0x000fc8000f8efc3f */
[----:B------:R-:W-:-:S07]  /*1350*/  ULEA UR6, UR39, UR4, 0xb ;  /* 0x0000000427067291 */ /* 0x000fce000f8e583f */
[----:B------:R-:W-:Y:S02]  /*1360*/  UMOV UR10, UR6 ;  /* 0x00000006000a7c82 */ /* 0x000fe40008000000 */
[----:B------:R-:W-:Y:S01]  /*1370*/  IGMMA.64x128x32.S8.S8 R88, gdesc[UR8], RZ, !UPT, gsb0 ;  /* 0x03600000085879f1 */ /* 0x000fe2000c0410ff */
[----:B------:R-:W-:Y:S02]  /*1380*/  UMOV UR14, UR10 ;  /* 0x0000000a000e7c82 */ /* 0x000fe40008000000 */
[----:B------:R-:W-:Y:S02]  /*1390*/  WARPGROUP.DEPBAR.LE gsb0, 0x0 ;  /* 0x00008000000079c5 */ /* 0x000fe40000010000 */
[----:B------:R-:W-:-:S06]  /*13a0*/  WARPGROUP.ARRIVE ;  /* 0x00000000000079c5 */ /* 0x000fcc0000000000 */
[----:B------:R-:W-:Y:S01]  /*13b0*/  IGMMA.64x128x32.S8.S8 R24, gdesc[UR12], RZ, !UPT, gsb0 ;  /* 0x036000000c1879f1 */ /* 0x000fe2000c0410ff */
[----:B------:R-:W-:Y:S02]  /*13c0*/  UIADD3 UR12, UR8, 0x2, URZ ;  /* 0x00000002080c7890 */ /* 0x000fe4000fffe03f */
[----:B------:R-:W-:Y:S01]  /*13d0*/  UIADD3 UR14, UR6, 0x2, URZ ;  /* 0x00000002060e7890 */ /* 0x000fe2000fffe03f */
[----:B------:R-:W-:Y:S01]  /*13e0*/  UMOV UR13, 0x40000040 ;  /* 0x40000040000d7882 */ /* 0x000fe20000000000 */
[----:B------:R-:W-:Y:S01]  /*13f0*/  UMOV UR15, 0x40000040 ;  /* 0x40000040000f7882 */ /* 0x000fe20000000000 */
[----:B------:R-:W-:Y:S02]  /*1400*/  WARPGROUP.DEPBAR.LE gsb0, 0x0 ;  /* 0x00008000000079c5 */ /* 0x000fe40000010000 */
[----:B------:R-:W-:-:S06]  /*1410*/  WARPGROUP.ARRIVE ;  /* 0x00000000000079c5 */ /* 0x000fcc0000000000 */
[----:B------:R-:W-:Y:S01]  /*1420*/  IGMMA.64x128x32.S8.S8 R88, gdesc[UR12], R88, gsb0 ;  /* 0x036000000c5879f1 */ /* 0x000fe20008041058 */
[----:B------:R-:W-:Y:S01]  /*1430*/  UIADD3 UR12, UR8, 0x402, URZ ;  /* 0x00000402080c7890 */ /* 0x000fe2000fffe03f */
[----:B------:R-:W-:Y:S01]  /*1440*/  UMOV UR13, 0x40000040 ;  /* 0x40000040000d7882 */ /* 0x000fe20000000000 */
[----:B------:R-:W-:Y:S02]  /*1450*/  WARPGROUP.DEPBAR.LE gsb0, 0x0 ;  /* 0x00008000000079c5 */ /* 0x000fe40000010000 */
[----:B------:R-:W-:-:S06]  /*1460*/  WARPGROUP.ARRIVE ;  /* 0x00000000000079c5 */ /* 0x000fcc0000000000 */
[----:B------:R-:W-:Y:S01]  /*1470*/  IGMMA.64x128x32.S8.S8 R24, gdesc[UR12], R24, gsb0 ;  /* 0x036000000c1879f1 */ /* 0x000fe20008041018 */
        /* <DEDUP_REMOVED lines=71> */
[----:B------:R-:W-:Y:S03]  /*18f0*/  IGMMA.64x128x32.S8.S8 R24, gdesc[UR12], R24, gsb0 ;  /* 0x036000000c1879f1 */ /* 0x000fe60008041018 */
[----:B------:R-:W-:Y:S02]  /*1900*/  WARPGROUP.DEPBAR.LE gsb0, 0x0 ;  /* 0x00008000000079c5 */ /* 0x000fe40000010000 */
[----:B------:R-:W-:Y:S05]  /*1910*/  @!P1 BRA `(.L_x_18) ;  /* 0x0000000800349947 */ /* 0x000fea0003800000 */
[----:B------:R-:W-:Y:S02]  /*1920*/  UIADD3 UR5, UR39, 0x1, URZ ;  /* 0x0000000127057890 */ /* 0x000fe4000fffe03f */
[----:B------:R-:W-:Y:S02]  /*1930*/  IMAD.U32 R3, RZ, RZ, UR39 ;  /* 0x00000027ff037e24 */ /* 0x000fe4000f8e00ff */
[----:B------:R-:W-:-:S04]  /*1940*/  UISETP.NE.AND UP0, UPT, UR5, 0x2, UPT ;  /* 0x000000020500788c */ /* 0x000fc8000bf05270 */
[----:B------:R-:W-:Y:S02]  /*1950*/  USEL UR6, URZ, 0x1, UP0 ;  /* 0x000000013f067887 */ /* 0x000fe40008000000 */
[----:B------:R-:W-:Y:S02]  /*1960*/  USEL UR5, UR5, URZ, UP0 ;  /* 0x0000003f05057287 */ /* 0x000fe40008000000 */
[----:B------:R-:W-:-:S06]  /*1970*/  ULOP3.LUT UR6, UR38, UR6, URZ, 0x3c, !UPT ;  /* 0x0000000626067292 */ /* 0x000fcc000f8e3c3f */
[----:B------:R-:W-:-:S07]  /*1980*/  IMAD.U32 R7, RZ, RZ, UR6 ;  /* 0x00000006ff077e24 */ /* 0x000fce000f8e00ff */
.L_x_25:
[----:B------:R-:W-:Y:S05]  /*1990*/  @!P0 BRA `(.L_x_19) ;  /* 0x0000000000048947 */ /* 0x000fea0003800000 */
[----:B------:R-:W-:Y:S01]  /*19a0*/  BPT.TRAP 0x1 ;  /* 0x000000040000795c */ /* 0x000fe20000300000 */
.L_x_19:
[----:B------:R-:W3:Y:S01]  /*19b0*/  S2UR UR7, SR_CgaCtaId ;  /* 0x00000000000779c3 */ /* 0x000ee20000008800 */
[----:B------:R-:W-:Y:S01]  /*19c0*/  UMOV UR6, 0x400 ;  /* 0x0000040000067882 */ /* 0x000fe20000000000 */
[----:B01----:R-:W-:Y:S01]  /*19d0*/  IMAD.U32 R5, RZ, RZ, UR5 ;  /* 0x00000005ff057e24 */ /* 0x003fe2000f8e00ff */
[----:B------:R-:W-:Y:S01]  /*19e0*/  SHF.L.U32 R4, R7, 0x1f, RZ ;  /* 0x0000001f07047819 */ /* 0x000fe200000006ff */
[----:B---3--:R-:W-:-:S06]  /*19f0*/  ULEA UR6, UR7, UR6, 0x18 ;  /* 0x0000000607067291 */ /* 0x008fcc000f8ec03f */
[----:B------:R-:W-:-:S04]  /*1a00*/  IMAD.U32 R6, RZ, RZ, UR6 ;  /* 0x00000006ff067e24 */ /* 0x000fc8000f8e00ff */
[----:B------:R-:W-:-:S04]  /*1a10*/  IMAD R5, R5, 0x8, R6 ;  /* 0x0000000805057824 */ /* 0x000fc800078e0206 */
[----:B------:R0:W1:Y:S01]  /*1a20*/  SYNCS.PHASECHK.TRANS64.TRYWAIT P1, [R5+URZ], R4 ;  /* 0x00000004050075a7 */ /* 0x000062000802017f */
[----:B------:R-:W-:Y:S05]  /*1a30*/  @!P0 BRA `(.L_x_20) ;  /* 0x0000000000048947 */ /* 0x000fea0003800000 */
[----:B------:R-:W-:Y:S01]  /*1a40*/  BPT.TRAP 0x1 ;  /* 0x000000040000795c */ /* 0x000fe20000300000 */
.L_x_20:
[----:B-1----:R-:W-:Y:S05]  /*1a50*/  @P1 BRA `(.L_x_21) ;  /* 0x0000000000081947 */ /* 0x002fea0003800000 */
[----:B------:R-:W1:Y:S02]  /*1a60*/  SYNCS.PHASECHK.TRANS64.TRYWAIT P1, [R5+URZ], R4 ;  /* 0x00000004050075a7 */ /* 0x000e64000802017f */
[----:B-1----:R-:W-:Y:S05]  /*1a70*/  @!P1 BRA `(.L_x_22) ;  /* 0x0000008800f89947 */ /* 0x002fea0003800000 */
.L_x_21:
[----:B------:R-:W-:Y:S01]  /*1a80*/  ULEA UR8, UR5, UR41, 0xc ;  /* 0x0000002905087291 */ /* 0x000fe2000f8e603f */
[----:B------:R-:W-:Y:S01]  /*1a90*/  WARPGROUP.ARRIVE ;  /* 0x00000000000079c5 */ /* 0x000fe20000000000 */
[----:B------:R-:W-:Y:S01]  /*1aa0*/  ULEA UR6, UR5, UR4, 0xb ;  /* 0x0000000405067291 */ /* 0x000fe2000f8e583f */
[----:B------:R-:W-:Y:S01]  /*1ab0*/  UMOV UR9, 0x40000040 ;  /* 0x4000004000097882 */ /* 0x000fe20000000000 */
[----:B------:R-:W-:Y:S01]  /*1ac0*/  UMOV UR11, 0x40000040 ;  /* 0x40000040000b7882 */ /* 0x000fe20000000000 */
[----:B------:R-:W-:Y:S01]  /*1ad0*/  UIADD3 UR12, UR8, 0x400, URZ ;  /* 0x00000400080c7890 */ /* 0x000fe2000fffe03f */
[----:B------:R-:W-:-:S03]  /*1ae0*/  UMOV UR15, UR11 ;  /* 0x0000000b000f7c82 */ /* 0x000fc60008000000 */
[----:B------:R-:W-:Y:S01]  /*1af0*/  UMOV UR10, UR6 ;  /* 0x00000006000a7c82 */ /* 0x000fe20008000000 */
[----:B------:R-:W-:Y:S01]  /*1b00*/  UMOV UR13, 0x40000040 ;  /* 0x40000040000d7882 */ /* 0x000fe20000000000 */
[----:B------:R-:W-:Y:S01]  /*1b10*/  IGMMA.64x128x32.S8.S8 R88, gdesc[UR8], R88, gsb0 ;  /* 0x03600000085879f1 */ /* 0x000fe20008041058 */
[----:B------:R-:W-:Y:S02]  /*1b20*/  UMOV UR14, UR10 ;  /* 0x0000000a000e7c82 */ /* 0x000fe40008000000 */
        /* <DEDUP_REMOVED lines=89> */
[----:B------:R-:W-:Y:S01]  /*20c0*/  BPT.TRAP 0x1 ;  /* 0x000000040000795c */ /* 0x000fe20000300000 */
.L_x_23:
[----:B01----:R-:W-:Y:S01]  /*20d0*/  IMAD R4, R3, 0x8, R6 ;  /* 0x0000000803047824 */ /* 0x003fe200078e0206 */
[----:B------:R-:W-:-:S03]  /*20e0*/  ISETP.GT.U32.AND P1, PT, R19, 0x1, PT ;  /* 0x000000011300780c */ /* 0x000fc60003f24070 */
[----:B------:R-:W-:-:S05]  /*20f0*/  VIADD R4, R4, 0x10 ;  /* 0x0000001004047836 */ /* 0x000fca0000000000 */
[----:B------:R-:W-:-:S04]  /*2100*/  PRMT R4, RZ, 0x654, R4 ;  /* 0x00000654ff047816 */ /* 0x000fc80000000004 */
[----:B------:R0:W-:Y:S01]  /*2110*/  SYNCS.ARRIVE.TRANS64.RED.A1T0 RZ, [R4+URZ], RZ ;  /* 0x000000ff04ff79a7 */ /* 0x0001e2000810043f */
[----:B------:R-:W-:Y:S05]  /*2120*/  @P1 BRA `(.L_x_24) ;  /* 0x0000000000041947 */ /* 0x000fea0003800000 */
[----:B------:R-:W-:Y:S01]  /*2130*/  BPT.TRAP 0x1 ;  /* 0x000000040000795c */ /* 0x000fe20000300000 */
.L_x_24:
[----:B------:R-:W-:Y:S01]  /*2140*/  UIADD3 UR5, UR5, 0x1, URZ ;  /* 0x0000000105057890 */ /* 0x000fe2000fffe03f */
[C---:B------:R-:W-:Y:S01]  /*2150*/  ISETP.GT.AND P2, PT, R0.reuse, 0x1, PT ;  /* 0x000000010000780c */ /* 0x040fe20003f44270 */
[----:B------:R-:W-:Y:S02]  /*2160*/  VIADD R3, R3, 0x1 ;  /* 0x0000000103037836 */ /* 0x000fe40000000000 */
[----:B------:R-:W-:Y:S01]  /*2170*/  UISETP.NE.AND UP0, UPT, UR5, 0x2, UPT ;  /* 0x000000020500788c */ /* 0x000fe2000bf05270 */
[----:B------:R-:W-:Y:S02]  /*2180*/  VIADD R0, R0, 0xffffffff ;  /* 0xffffffff00007836 */ /* 0x000fe40000000000 */
[C---:B------:R-:W-:Y:S01]  /*2190*/  ISETP.NE.AND P1, PT, R3.reuse, 0x2, PT ;  /* 0x000000020300780c */ /* 0x040fe20003f25270 */
[----:B------:R-:W-:Y:S02]  /*21a0*/  USEL UR6, URZ, 0x1, UP0 ;  /* 0x000000013f067887 */ /* 0x000fe40008000000 */
[----:B------:R-:W-:Y:S01]  /*21b0*/  USEL UR5, UR5, URZ, UP0 ;  /* 0x0000003f05057287 */ /* 0x000fe20008000000 */
[----:B------:R-:W-:-:S03]  /*21c0*/  SEL R3, R3, RZ, P1 ;  /* 0x000000ff03037207 */ /* 0x000fc60000800000 */
[----:B------:R-:W-:Y:S01]  /*21d0*/  LOP3.LUT R7, R7, UR6, RZ, 0x3c, !PT ;  /* 0x0000000607077c12 */ /* 0x000fe2000f8e3cff */
[----:B------:R-:W-:Y:S07]  /*21e0*/  @P2 BRA `(.L_x_25) ;  /* 0xfffffff400e82947 */ /* 0x000fee000383ffff */
.L_x_18:
[----:B------:R-:W3:Y:S02]  /*21f0*/  LDC R0, c[0x0][0x28c] ;  /* 0x0000a300ff007b82 */ /* 0x000ee40000000800 */
[----:B---3--:R-:W-:-:S13]  /*2200*/  ISETP.GE.AND P1, PT, R0, 0x1, PT ;  /* 0x000000010000780c */ /* 0x008fda0003f26270 */
[----:B------:R-:W-:Y:S05]  /*2210*/  @!P1 BRA `(.L_x_26) ;  /* 0x0000000000389947 */ /* 0x000fea0003800000 */
[----:B------:R-:W-:Y:S05]  /*2220*/  @!P0 BRA `(.L_x_27) ;  /* 0x0000000000048947 */ /* 0x000fea0003800000 */
[----:B------:R-:W-:Y:S01]  /*2230*/  BPT.TRAP 0x1 ;  /* 0x000000040000795c */ /* 0x000fe20000300000 */
.L_x_27:
[----:B------:R-:W-:Y:S01]  /*2240*/  UISETP.LT.AND UP0, UPT, UR40, 0x1, UPT ;  /* 0x000000012800788c */ /* 0x000fe2000bf01270 */
[----:B------:R-:W-:-:S03]  /*2250*/  ISETP.GT.U32.AND P0, PT, R19, 0x1, PT ;  /* 0x000000011300780c */ /* 0x000fc60003f04070 */
[----:B------:R-:W-:-:S04]  /*2260*/  USEL UR4, UR40, 0x1, UP0 ;  /* 0x0000000128047887 */ /* 0x000fc80008000000 */
[----:B------:R-:W-:-:S04]  /*2270*/  UIADD3 UR4, UR39, UR40, -UR4 ;  /* 0x0000002827047290 */ /* 0x000fc8000fffe804 */
[----:B------:R-:W-:-:S04]  /*2280*/  USHF.L.U32 UR4, UR4, 0x3, URZ ;  /* 0x0000000304047899 */ /* 0x000fc8000800063f */
[----:B------:R-:W-:-:S06]  /*2290*/  ULOP3.LUT UR4, UR4, 0x8, URZ, 0xc0, !UPT ;  /* 0x0000000804047892 */ /* 0x000fcc000f8ec03f */
[----:B------:R-:W-:-:S05]  /*22a0*/  IMAD.U32 R3, RZ, RZ, UR4 ;  /* 0x00000004ff037e24 */ /* 0x000fca000f8e00ff */
[----:B------:R-:W-:-:S04]  /*22b0*/  IADD3 R0, R6, 0x10, R3 ;  /* 0x0000001006007810 */ /* 0x000fc80007ffe003 */
[----:B------:R-:W-:-:S04]  /*22c0*/  PRMT R0, RZ, 0x654, R0 ;  /* 0x00000654ff007816 */ /* 0x000fc80000000000 */
[----:B------:R3:W-:Y:S01]  /*22d0*/  SYNCS.ARRIVE.TRANS64.RED.A1T0 RZ, [R0+URZ], RZ ;  /* 0x000000ff00ff79a7 */ /* 0x0007e2000810043f */
[----:B------:R-:W-:Y:S05]  /*22e0*/  @P0 BRA `(.L_x_26) ;  /* 0x0000000000040947 */ /* 0x000fea0003800000 */
[----:B------:R-:W-:Y:S01]  /*22f0*/  BPT.TRAP 0x1 ;  /* 0x000000040000795c */ /* 0x000fe20000300000 */
.L_x_26:
[----:B------:R-:W4:Y:S01]  /*2300*/  LDC R6, c[0x0][0x288] ;  /* 0x0000a200ff067b82 */ /* 0x000f220000000800 */
[--C-:B---3--:R-:W-:Y:S01]  /*2310*/  SHF.R.U32.HI R0, RZ, 0x2, R18.reuse ;  /* 0x00000002ff007819 */ /* 0x108fe20000011612 */
[----:B------:R-:W-:Y:S01]  /*2320*/  UIADD3 UR39, UR40, UR39, URZ ;  /* 0x0000002728277290 */ /* 0x000fe2000fffe03f */
[----:B01----:R-:W-:Y:S01]  /*2330*/  SHF.R.U32.HI R5, RZ, 0x7, R18 ;  /* 0x00000007ff057819 */ /* 0x003fe20000011612 */
[----:B------:R-:W-:Y:S01]  /*2340*/  IMAD.SHL.U32 R23, R23, 0x80, RZ ;  /* 0x0000008017177824 */ /* 0x000fe200078e00ff */
[----:B------:R-:W-:Y:S01]  /*2350*/  LOP3.LUT R3, R0, 0x7, RZ, 0xc0, !PT ;  /* 0x0000000700037812 */ /* 0x000fe200078ec0ff */
[----:B------:R-:W-:Y:S01]  /*2360*/  USHF.R.U32.HI UR4, URZ, 0x1, UR39 ;  /* 0x000000013f047899 */ /* 0x000fe20008011627 */
[C---:B------:R-:W-:Y:S01]  /*2370*/  LOP3.LUT R4, R18.reuse, 0x60, RZ, 0xc0, !PT ;  /* 0x0000006012047812 */ /* 0x040fe200078ec0ff */
[----:B------:R-:W-:Y:S01]  /*2380*/  IMAD.SHL.U32 R14, R18, 0x2, RZ ;  /* 0x00000002120e7824 */ /* 0x000fe200078e00ff */
[----:B------:R-:W-:Y:S01]  /*2390*/  LOP3.LUT R0, R5, 0x1, RZ, 0xc0, !PT ;  /* 0x0000000105007812 */ /* 0x000fe200078ec0ff */
[----:B------:R-:W-:Y:S01]  /*23a0*/  ULOP3.LUT UR4, UR4, 0x1, URZ, 0xc0, !UPT ;  /* 0x0000000104047892 */ /* 0x000fe2000f8ec03f */
[----:B------:R-:W-:Y:S01]  /*23b0*/  SHF.R.U32.HI R8, RZ, 0x1, R4 ;  /* 0x00000001ff087819 */ /* 0x000fe20000011604 */
[----:B------:R-:W-:Y:S01]  /*23c0*/  ULDC UR8, c[0x0][0x284] ;  /* 0x0000a10000087ab9 */ /* 0x000fe20000000800 */
[----:B------:R-:W-:Y:S01]  /*23d0*/  UISETP.GT.U32.AND UP1, UPT, UR39, 0x1, UPT ;  /* 0x000000012700788c */ /* 0x000fe2000bf24070 */
[----:B------:R-:W-:Y:S01]  /*23e0*/  IMAD.SHL.U32 R4, R0, 0x40, RZ ;  /* 0x0000004000047824 */ /* 0x000fe200078e00ff */
[--C-:B------:R-:W-:Y:S01]  /*23f0*/  IADD3 R5, RZ, -R8, -R3.reuse ;  /* 0x80000008ff057210 */ /* 0x100fe20007ffe803 */
[----:B------:R-:W-:Y:S01]  /*2400*/  UISETP.NE.U32.AND UP0, UPT, UR4, 0x1, UPT ;  /* 0x000000010400788c */ /* 0x000fe2000bf05070 */
[----:B------:R-:W-:Y:S01]  /*2410*/  SHF.R.S32.HI R160, RZ, 0x1f, R22 ;  /* 0x0000001fffa07819 */ /* 0x000fe20000011416 */
[----:B------:R-:W-:Y:S01]  /*2420*/  ULDC.64 UR6, c[0x0][0x5d0] ;  /* 0x0001740000067ab9 */ /* 0x000fe20000000a00 */
[----:B------:R-:W-:Y:S01]  /*2430*/  LOP3.LUT R165, R4, 0x40, R3, 0xe2, !PT ;  /* 0x0000004004a57812 */ /* 0x000fe200078ee203 */
[----:B------:R-:W-:Y:S01]  /*2440*/  UISETP.LT.U32.AND UP1, UPT, UR40, 0x2, UP1 ;  /* 0x000000022800788c */ /* 0x000fe20008f21070 */
[----:B------:R-:W-:Y:S01]  /*2450*/  LOP3.LUT R3, R18, 0x3, RZ, 0xc0, !PT ;  /* 0x0000000312037812 */ /* 0x000fe200078ec0ff */
[----:B------:R-:W-:Y:S01]  /*2460*/  UISETP.GT.U32.AND UP0, UPT, UR40, 0x1, !UP0 ;  /* 0x000000012800788c */ /* 0x000fe2000c704070 */
[C---:B------:R-:W-:Y:S01]  /*2470*/  LOP3.LUT R14, R23.reuse, 0x6, R14, 0xf8, !PT ;  /* 0x00000006170e7812 */ /* 0x040fe200078ef80e */
[----:B------:R-:W-:Y:S01]  /*2480*/  IMAD R7, R160, UR6, RZ ;  /* 0x00000006a0077c24 */ /* 0x000fe2000f8e02ff */
[----:B----4-:R-:W-:Y:S01]  /*2490*/  ISETP.GE.AND P0, PT, R23, R6, PT ;  /* 0x000000061700720c */ /* 0x010fe20003f06270 */
[----:B------:R-:W-:Y:S01]  /*24a0*/  IMAD R10, R3, -0x2, R6 ;  /* 0xfffffffe030a7824 */ /* 0x000fe200078e0206 */
[----:B------:R-:W-:Y:S01]  /*24b0*/  SHF.R.S32.HI R15, RZ, 0x1f, R14 ;  /* 0x0000001fff0f7819 */ /* 0x000fe2000001140e */
[----:B------:R-:W-:Y:S01]  /*24c0*/  IMAD.SHL.U32 R3, R152, 0x100, RZ ;  /* 0x0000010098037824 */ /* 0x000fe200078e00ff */
[----:B------:R-:W-:Y:S01]  /*24d0*/  USEL UR5, URZ, 0x1, !UP1 ;  /* 0x000000013f057887 */ /* 0x000fe2000c800000 */
[----:B------:R-:W-:Y:S01]  /*24e0*/  IMAD R0, R0, -0x40, R5 ;  /* 0xffffffc000007824 */ /* 0x000fe200078e0205 */
[----:B------:R-:W-:Y:S01]  /*24f0*/  USEL UR4, URZ, 0x1, !UP0 ;  /* 0x000000013f047887 */ /* 0x000fe2000c000000 */
[----:B------:R-:W-:Y:S01]  /*2500*/  IMAD.WIDE R4, R152, 0x100, RZ ;  /* 0x0000010098047825 */ /* 0x000fe200078e02ff */
[C---:B------:R-:W-:Y:S01]  /*2510*/  ISETP.GE.OR P0, PT, R3.reuse, UR8, P0 ;  /* 0x0000000803007c0c */ /* 0x040fe20008706670 */
[----:B------:R-:W-:Y:S01]  /*2520*/  ULOP3.LUT UR39, UR39, 0x1, URZ, 0xc0, !UPT ;  /* 0x0000000127277892 */ /* 0x000fe2000f8ec03f */
[----:B------:R-:W-:Y:S01]  /*2530*/  IADD3 R0, -R3, UR8, R0 ;  /* 0x0000000803007c10 */ /* 0x000fe2000fffe100 */
[C---:B------:R-:W-:Y:S01]  /*2540*/  IMAD R9, R22.reuse, UR7, R7 ;  /* 0x0000000716097c24 */ /* 0x040fe2000f8e0207 */
[----:B------:R-:W-:Y:S01]  /*2550*/  ULOP3.LUT UR38, UR4, UR38, UR5, 0x96, !UPT ;  /* 0x0000002604267292 */ /* 0x000fe2000f8e9605 */
[----:B------:R-:W-:Y:S01]  /*2560*/  IMAD.WIDE.U32 R6, R22, UR6, R14 ;  /* 0x0000000616067c25 */ /* 0x000fe2000f8e000e */
[----:B------:R-:W-:-:S03]  /*2570*/  LOP3.LUT R165, R4, R165, R8, 0xfe, !PT ;  /* 0x000000a504a57212 */ /* 0x000fc600078efe08 */
[----:B------:R-:W-:Y:S02]  /*2580*/  IMAD.IADD R7, R7, 0x1, R9 ;  /* 0x0000000107077824 */ /* 0x000fe400078e0209 */
[----:B------:R-:W-:Y:S02]  /*2590*/  IMAD.IADD R3, R10, 0x1, -R23 ;  /* 0x000000010a037824 */ /* 0x000fe400078e0a17 */
[----:B------:R-:W-:Y:S01]  /*25a0*/  IMAD.MOV.U32 R152, RZ, RZ, -0x1 ;  /* 0xffffffffff987424 */ /* 0x000fe200078e00ff */
[----:B------:R-:W-:Y:S06]  /*25b0*/  @P0 BRA `(.L_x_28) ;  /* 0x0000006000f40947 */ /* 0x000fec0003800000 */
[----:B------:R-:W0:Y:S01]  /*25c0*/  LDC.64 R20, c[0x0][0x5c8] ;  /* 0x00017200ff147b82 */ /* 0x000e220000000a00 */
[----:B------:R-:W-:Y:S01]  /*25d0*/  ULDC.64 UR4, c[0x0][0x5c0] ;  /* 0x0001700000047ab9 */ /* 0x000fe20000000a00 */
[----:B------:R-:W-:Y:S01]  /*25e0*/  BSSY B0, `(.L_x_28) ;  /* 0x000063a000007945 */ /* 0x000fe20003800000 */
[-C--:B0-----:R-:W-:Y:S01]  /*25f0*/  IMAD R8, R5, R20.reuse, RZ ;  /* 0x0000001405087224 */ /* 0x081fe200078e02ff */
[----:B------:R-:W-:Y:S01]  /*2600*/  SHF.L.U64.HI R13, R20, 0x3, R21 ;  /* 0x00000003140d7819 */ /* 0x000fe20000010215 */
[----:B------:R-:W-:-:S04]  /*2610*/  IMAD.WIDE.U32 R6, R165, R20, R6 ;  /* 0x00000014a5067225 */ /* 0x000fc800078e0006 */
[----:B------:R-:W-:Y:S01]  /*2620*/  IMAD R9, R165, R21, R8 ;  /* 0x00000015a5097224 */ /* 0x000fe200078e0208 */
[----:B------:R-:W-:Y:S01]  /*2630*/  IADD3 R158, P0, R6, UR4, RZ ;  /* 0x00000004069e7c10 */ /* 0x000fe2000ff1e0ff */
[C---:B------:R-:W-:Y:S02]  /*2640*/  IMAD.SHL.U32 R11, R20.reuse, 0x8, RZ ;  /* 0x00000008140b7824 */ /* 0x040fe400078e00ff */
[----:B------:R-:W-:Y:S01]  /*2650*/  IMAD.IADD R9, R7, 0x1, R9 ;  /* 0x0000000107097824 */ /* 0x000fe200078e0209 */
[-C--:B------:R-:W-:Y:S02]  /*2660*/  LEA R6, P2, R20, R158.reuse, 0x7 ;  /* 0x0000009e14067211 */ /* 0x080fe400078438ff */
[----:B------:R-:W-:Y:S02]  /*2670*/  IADD3 R8, P1, R11, R158, RZ ;  /* 0x0000009e0b087210 */ /* 0x000fe40007f3e0ff */
[----:B------:R-:W-:Y:S02]  /*2680*/  IADD3.X R159, R9, UR5, RZ, P0, !PT ;  /* 0x00000005099f7c10 */ /* 0x000fe400087fe4ff */
[----:B-----5:R-:W-:-:S02]  /*2690*/  ISETP.NE.AND P0, PT, R154, RZ, PT ;  /* 0x000000ff9a00720c */ /* 0x020fc40003f05270 */
[----:B------:R-:W-:Y:S01]  /*26a0*/  LEA.HI.X R7, R20, R159, R21, 0x7, P2 ;  /* 0x0000009f14077211 */ /* 0x000fe200010f3c15 */
[----:B------:R-:W-:Y:S01]  /*26b0*/  IMAD.X R9, R13, 0x1, R159, P1 ;  /* 0x000000010d097824 */ /* 0x000fe200008e069f */
[----:B------:R-:W-:-:S05]  /*26c0*/  IADD3 R10, P2, R11, R6, RZ ;  /* 0x000000060b0a7210 */ /* 0x000fca0007f5e0ff */
[----:B------:R-:W-:-:S04]  /*26d0*/  IMAD.X R11, R13, 0x1, R7, P2 ;  /* 0x000000010d0b7824 */ /* 0x000fc800010e0607 */
[----:B------:R-:W-:Y:S05]  /*26e0*/  @!P0 BRA `(.L_x_29) ;  /* 0x0000004800948947 */ /* 0x000fea0003800000 */
[----:B------:R-:W0:Y:S01]  /*26f0*/  LDC.64 R156, c[0x0][0x5b0] ;  /* 0x00016c00ff9c7b82 */ /* 0x000e220000000a00 */
[----:B------:R-:W-:Y:S01]  /*2700*/  ULDC.64 UR4, c[0x0][0x5b8] ;  /* 0x00016e0000047ab9 */ /* 0x000fe20000000a00 */
[----:B------:R-:W-:Y:S01]  /*2710*/  ISETP.GE.AND P0, PT, R0, 0x1, PT ;  /* 0x000000010000780c */ /* 0x000fe20003f06270 */
[----:B------:R-:W-:Y:S01]  /*2720*/  IMAD R21, R160, UR4, RZ ;  /* 0x00000004a0157c24 */ /* 0x000fe2000f8e02ff */
[----:B------:R-:W-:Y:S01]  /*2730*/  BSSY B1, `(.L_x_30) ;  /* 0x0000010000017945 */ /* 0x000fe20003800000 */
[C---:B------:R-:W-:Y:S01]  /*2740*/  IMAD.WIDE.U32 R14, R22.reuse, UR4, R14 ;  /* 0x00000004160e7c25 */ /* 0x040fe2000f8e000e */
[----:B------:R-:W-:Y:S02]  /*2750*/  ISETP.LT.OR P3, PT, R3, 0x1, !P0 ;  /* 0x000000010300780c */ /* 0x000fe40004761670 */
[----:B------:R-:W1:Y:S01]  /*2760*/  LDC.64 R12, c[0x0][0x5a8] ;  /* 0x00016a00ff0c7b82 */ /* 0x000e620000000a00 */
[----:B------:R-:W-:Y:S02]  /*2770*/  IMAD R21, R22, UR5, R21 ;  /* 0x0000000516157c24 */ /* 0x000fe4000f8e0215 */
[----:B------:R-:W-:-:S02]  /*2780*/  IMAD.MOV.U32 R20, RZ, RZ, R14 ;  /* 0x000000ffff147224 */ /* 0x000fc400078e000e */
[----:B------:R-:W-:Y:S02]  /*2790*/  IMAD.IADD R21, R15, 0x1, R21 ;  /* 0x000000010f157824 */ /* 0x000fe400078e0215 */
[-C--:B0-----:R-:W-:Y:S01]  /*27a0*/  IMAD R160, R5, R156.reuse, RZ ;  /* 0x0000009c05a07224 */ /* 0x081fe200078e02ff */
[----:B------:R-:W-:Y:S01]  /*27b0*/  SHF.L.U64.HI R161, R156, 0x3, R157 ;  /* 0x000000039ca17819 */ /* 0x000fe2000001029d */
[----:B------:R-:W-:-:S04]  /*27c0*/  IMAD.WIDE.U32 R22, R165, R156, R20 ;  /* 0x0000009ca5167225 */ /* 0x000fc800078e0014 */
[----:B------:R-:W-:Y:S01]  /*27d0*/  IMAD R169, R165, R157, R160 ;  /* 0x0000009da5a97224 */ /* 0x000fe200078e02a0 */
[----:B-1----:R-:W-:Y:S01]  /*27e0*/  IADD3 R22, P1, R22, R12, RZ ;  /* 0x0000000c16167210 */ /* 0x002fe20007f3e0ff */
[----:B------:R-:W-:-:S03]  /*27f0*/  IMAD.SHL.U32 R160, R156, 0x8, RZ ;  /* 0x000000089ca07824 */ /* 0x000fc600078e00ff */
[----:B------:R-:W-:Y:S01]  /*2800*/  IADD3.X R23, R13, R23, R169, P1, !PT ;  /* 0x000000170d177210 */ /* 0x000fe20000ffe4a9 */
[----:B------:R-:W-:Y:S08]  /*2810*/  @P3 BRA `(.L_x_31) ;  /* 0x0000000000043947 */ /* 0x000ff00003800000 */
[----:B--2---:R0:W5:Y:S02]  /*2820*/  LDG.E.U8 R155, desc[UR36][R22.64] ;  /* 0x00000024169b7981 */ /* 0x004164000c1e1100 */
.L_x_31:
[----:B------:R-:W-:Y:S05]  /*2830*/  BSYNC B1 ;  /* 0x0000000000017941 */ /* 0x000fea0003800000 */
.L_x_30:
[----:B-----5:R-:W-:Y:S01]  /*2840*/  LOP3.LUT R164, R155, 0xffff, RZ, 0xc0, !PT ;  /* 0x0000ffff9ba47812 */ /* 0x020fe200078ec0ff */
[----:B------:R-:W-:Y:S01]  /*2850*/  IMAD.WIDE.U32 R162, R165, R156, R160 ;  /* 0x0000009ca5a27225 */ /* 0x000fe200078e00a0 */
[----:B------:R-:W-:Y:S01]  /*2860*/  ISETP.LT.OR P4, PT, R3, 0x2, !P0 ;  /* 0x000000020300780c */ /* 0x000fe20004781670 */
[----:B------:R-:W-:Y:S01]  /*2870*/  BSSY B1, `(.L_x_32) ;  /* 0x000000e000017945 */ /* 0x000fe20003800000 */
[----:B------:R-:W-:Y:S01]  /*2880*/  PRMT R167, R164, 0x8880, RZ ;  /* 0x00008880a4a77816 */ /* 0x000fe200000000ff */
[----:B------:R-:W-:Y:S01]  /*2890*/  IMAD.IADD R163, R169, 0x1, R163 ;  /* 0x00000001a9a37824 */ /* 0x000fe200078e02a3 */
[----:B------:R-:W-:Y:S02]  /*28a0*/  IADD3 R162, P2, P5, R14, R12, R162 ;  /* 0x0000000c0ea27210 */ /* 0x000fe40007d5e0a2 */
[----:B------:R-:W-:Y:S01]  /*28b0*/  ISETP.GE.AND P1, PT, R0, 0x9, PT ;  /* 0x000000090000780c */ /* 0x000fe20003f26270 */
[----:B------:R-:W-:Y:S01]  /*28c0*/  IMAD R164, R167, R154, RZ ;  /* 0x0000009aa7a47224 */ /* 0x000fe200078e02ff */
[----:B------:R-:W-:-:S02]  /*28d0*/  IADD3.X R163, R21, R13, R163, P2, P5 ;  /* 0x0000000d15a37210 */ /* 0x000fc400017ea4a3 */
[----:B------:R-:W-:Y:S01]  /*28e0*/  ISETP.LT.OR P2, PT, R3, 0x1, !P1 ;  /* 0x000000010300780c */ /* 0x000fe20004f41670 */
[----:B------:R-:W-:-:S05]  /*28f0*/  @!P3 IMAD R167, R88, R153, R164 ;  /* 0x0000009958a7b224 */ /* 0x000fca00078e02a4 */
[----:B------:R1:W-:Y:S01]  /*2900*/  @!P3 STG.E.U8 desc[UR36][R158.64], R167 ;  /* 0x000000a79e00b986 */ /* 0x0003e2000c101124 */
[----:B------:R-:W-:Y:S06]  /*2910*/  @P4 BRA `(.L_x_33) ;  /* 0x00000000000c4947 */ /* 0x000fec0003800000 */
[----:B--2---:R-:W1:Y:S02]  /*2920*/  LDG.E.U8 R155, desc[UR36][R22.64+0x1] ;  /* 0x00000124169b7981 */ /* 0x004e64000c1e1100 */
[----:B-1----:R-:W-:-:S05]  /*2930*/  PRMT R167, R155, 0x8880, RZ ;  /* 0x000088809ba77816 */ /* 0x002fca00000000ff */
[----:B------:R-:W-:-:S07]  /*2940*/  IMAD R164, R167, R154, RZ ;  /* 0x0000009aa7a47224 */ /* 0x000fce00078e02ff */
.L_x_33:
[----:B------:R-:W-:Y:S05]  /*2950*/  BSYNC B1 ;  /* 0x0000000000017941 */ /* 0x000fea0003800000 */
.L_x_32:
[----:B------:R-:W-:Y:S01]  /*2960*/  @!P4 IMAD R89, R89, R153, R164 ;  /* 0x000000995959c224 */ /* 0x000fe200078e02a4 */
[----:B------:R-:W-:Y:S04]  /*2970*/  BSSY B1, `(.L_x_34) ;  /* 0x0000006000017945 */ /* 0x000fe80003800000 */
[----:B------:R3:W-:Y:S01]  /*2980*/  @!P4 STG.E.U8 desc[UR36][R158.64+0x1], R89 ;  /* 0x000001599e00c986 */ /* 0x0007e2000c101124 */
[----:B------:R-:W-:Y:S05]  /*2990*/  @P2 BRA `(.L_x_35) ;  /* 0x00000000000c2947 */ /* 0x000fea0003800000 */
[----:B--2---:R-:W3:Y:S02]  /*29a0*/  LDG.E.U8 R155, desc[UR36][R162.64] ;  /* 0x00000024a29b7981 */ /* 0x004ee4000c1e1100 */
[----:B---3--:R-:W-:-:S05]  /*29b0*/  PRMT R89, R155, 0x8880, RZ ;  /* 0x000088809b597816 */ /* 0x008fca00000000ff */
[----:B------:R-:W-:-:S07]  /*29c0*/  IMAD R164, R89, R154, RZ ;  /* 0x0000009a59a47224 */ /* 0x000fce00078e02ff */
.L_x_35:
[----:B------:R-:W-:Y:S05]  /*29d0*/  BSYNC B1 ;  /* 0x0000000000017941 */ /* 0x000fea0003800000 */
.L_x_34:
[C---:B------:R-:W-:Y:S01]  /*29e0*/  ISETP.LT.OR P4, PT, R3.reuse, 0x2, !P1 ;  /* 0x000000020300780c */ /* 0x040fe20004f81670 */
[----:B---3--:R-:W-:Y:S01]  /*29f0*/  @!P2 IMAD R89, R90, R153, R164 ;  /* 0x000000995a59a224 */ /* 0x008fe200078e02a4 */
[----:B------:R-:W-:Y:S01]  /*2a00*/  BSSY B1, `(.L_x_36) ;  /* 0x0000009000017945 */ /* 0x000fe20003800000 */
[C---:B------:R-:W-:Y:S02]  /*2a10*/  ISETP.LT.OR P3, PT, R3.reuse, 0x9, !P0 ;  /* 0x000000090300780c */ /* 0x040fe40004761670 */
[C---:B------:R-:W-:Y:S01]  /*2a20*/  ISETP.LT.OR P5, PT, R3.reuse, 0xa, !P0 ;  /* 0x0000000a0300780c */ /* 0x040fe200047a1670 */
[----:B------:R3:W-:Y:S01]  /*2a30*/  @!P2 STG.E.U8 desc[UR36][R8.64], R89 ;  /* 0x000000590800a986 */ /* 0x0007e2000c101124 */
[----:B------:R-:W-:-:S06]  /*2a40*/  ISETP.LT.OR P2, PT, R3, 0x9, !P1 ;  /* 0x000000090300780c */ /* 0x000fcc0004f41670 */
[----:B------:R-:W-:Y:S07]  /*2a50*/  @P4 BRA `(.L_x_37) ;  /* 0x00000000000c4947 */ /* 0x000fee0003800000 */
[----:B--2---:R-:W3:Y:S02]  /*2a60*/  LDG.E.U8 R155, desc[UR36][R162.64+0x1] ;  /* 0x00000124a29b7981 */ /* 0x004ee4000c1e1100 */
[----:B---3--:R-:W-:-:S05]  /*2a70*/  PRMT R89, R155, 0x8880, RZ ;  /* 0x000088809b597816 */ /* 0x008fca00000000ff */
[----:B------:R-:W-:-:S07]  /*2a80*/  IMAD R164, R89, R154, RZ ;  /* 0x0000009a59a47224 */ /* 0x000fce00078e02ff */
.L_x_37:
[----:B------:R-:W-:Y:S05]  /*2a90*/  BSYNC B1 ;  /* 0x0000000000017941 */ /* 0x000fea0003800000 */
.L_x_36:
[----:B------:R-:W-:Y:S01]  /*2aa0*/  @!P4 IMAD R91, R91, R153, R164 ;  /* 0x000000995b5bc224 */ /* 0x000fe200078e02a4 */
[----:B------:R-:W-:Y:S04]  /*2ab0*/  BSSY B1, `(.L_x_38) ;  /* 0x0000006000017945 */ /* 0x000fe80003800000 */
[----:B------:R4:W-:Y:S01]  /*2ac0*/  @!P4 STG.E.U8 desc[UR36][R8.64+0x1], R91 ;  /* 0x0000015b0800c986 */ /* 0x0009e2000c101124 */
[----:B------:R-:W-:Y:S05]  /*2ad0*/  @P3 BRA `(.L_x_39) ;  /* 0x00000000000c3947 */ /* 0x000fea0003800000 */
[----:B--2---:R-:W3:Y:S02]  /*2ae0*/  LDG.E.U8 R155, desc[UR36][R22.64+0x8] ;  /* 0x00000824169b7981 */ /* 0x004ee4000c1e1100 */
[----:B---3--:R-:W-:-:S05]  /*2af0*/  PRMT R89, R155, 0x8880, RZ ;  /* 0x000088809b597816 */ /* 0x008fca00000000ff */
[----:B------:R-:W-:-:S07]  /*2b00*/  IMAD R164, R89, R154, RZ ;  /* 0x0000009a59a47224 */ /* 0x000fce00078e02ff */
.L_x_39:
[----:B------:R-:W-:Y:S05]  /*2b10*/  BSYNC B1 ;  /* 0x0000000000017941 */ /* 0x000fea0003800000 */
.L_x_38:
[----:B---3--:R-:W-:Y:S01]  /*2b20*/  @!P3 IMAD R89, R92, R153, R164 ;  /* 0x000000995c59b224 */ /* 0x008fe200078e02a4 */
[----:B------:R-:W-:Y:S04]  /*2b30*/  BSSY B1, `(.L_x_40) ;  /* 0x0000006000017945 */ /* 0x000fe80003800000 */
[----:B------:R3:W-:Y:S01]  /*2b40*/  @!P3 STG.E.U8 desc[UR36][R158.64+0x8], R89 ;  /* 0x000008599e00b986 */ /* 0x0007e2000c101124 */
[----:B------:R-:W-:Y:S05]  /*2b50*/  @P5 BRA `(.L_x_41) ;  /* 0x00000000000c5947 */ /* 0x000fea0003800000 */
[----:B--2---:R-:W3:Y:S02]  /*2b60*/  LDG.E.U8 R155, desc[UR36][R22.64+0x9] ;  /* 0x00000924169b7981 */ /* 0x004ee4000c1e1100 */
[----:B---3--:R-:W-:-:S05]  /*2b70*/  PRMT R89, R155, 0x8880, RZ ;  /* 0x000088809b597816 */ /* 0x008fca00000000ff */
[----:B------:R-:W-:-:S07]  /*2b80*/  IMAD R164, R89, R154, RZ ;  /* 0x0000009a59a47224 */ /* 0x000fce00078e02ff */
.L_x_41:
[----:B------:R-:W-:Y:S05]  /*2b90*/  BSYNC B1 ;  /* 0x0000000000017941 */ /* 0x000fea0003800000 */
.L_x_40:
[----:B------:R-:W-:Y:S01]  /*2ba0*/  @!P5 IMAD R93, R93, R153, R164 ;  /* 0x000000995d5dd224 */ /* 0x000fe200078e02a4 */
[----:B------:R-:W-:Y:S04]  /*2bb0*/  BSSY B1, `(.L_x_42) ;  /* 0x0000006000017945 */ /* 0x000fe80003800000 */
[----:B------:R0:W-:Y:S01]  /*2bc0*/  @!P5 STG.E.U8 desc[UR36][R158.64+0x9], R93 ;  /* 0x0000095d9e00d986 */ /* 0x0001e2000c101124 */
[----:B------:R-:W-:Y:S05]  /*2bd0*/  @P2 BRA `(.L_x_43) ;  /* 0x00000000000c2947 */ /* 0x000fea0003800000 */
[----:B--2---:R-:W3:Y:S02]  /*2be0*/  LDG.E.U8 R155, desc[UR36][R162.64+0x8] ;  /* 0x00000824a29b7981 */ /* 0x004ee4000c1e1100 */
[----:B---3--:R-:W-:-:S05]  /*2bf0*/  PRMT R89, R155, 0x8880, RZ ;  /* 0x000088809b597816 */ /* 0x008fca00000000ff */
[----:B------:R-:W-:-:S07]  /*2c00*/  IMAD R164, R89, R154, RZ ;  /* 0x0000009a59a47224 */ /* 0x000fce00078e02ff */
.L_x_43:
[----:B------:R-:W-:Y:S05]  /*2c10*/  BSYNC B1 ;  /* 0x0000000000017941 */ /* 0x000fea0003800000 */
.L_x_42:
        /* <DEDUP_REMOVED lines=11> */
.L_x_45:
[----:B------:R-:W-:Y:S05]  /*2cd0*/  BSYNC B1 ;  /* 0x0000000000017941 */ /* 0x000fea0003800000 */
.L_x_44:
[----:B------:R-:W-:Y:S01]  /*2ce0*/  @!P4 IMAD R95, R95, R153, R164 ;  /* 0x000000995f5fc224 */ /* 0x000fe200078e02a4 */
[----:B------:R-:W-:Y:S04]  /*2cf0*/  BSSY B1, `(.L_x_46) ;  /* 0x0000006000017945 */ /* 0x000fe80003800000 */
[----:B------:R0:W-:Y:S01]  /*2d00*/  @!P4 STG.E.U8 desc[UR36][R8.64+0x9], R95 ;  /* 0x0000095f0800c986 */ /* 0x0001e2000c101124 */
[----:B------:R-:W-:Y:S05]  /*2d10*/  @P3 BRA `(.L_x_47) ;  /* 0x00000000000c3947 */ /* 0x000fea0003800000 */
[----:B--2---:R-:W3:Y:S02]  /*2d20*/  LDG.E.U8 R155, desc[UR36][R22.64+0x10] ;  /* 0x00001024169b7981 */ /* 0x004ee4000c1e1100 */
[----:B---3--:R-:W-:-:S05]  /*2d30*/  PRMT R89, R155, 0x8880, RZ ;  /* 0x000088809b597816 */ /* 0x008fca00000000ff */
[----:B------:R-:W-:-:S07]  /*2d40*/  IMAD R164, R89, R154, RZ ;  /* 0x0000009a59a47224 */ /* 0x000fce00078e02ff */
.L_x_47:
[----:B------:R-:W-:Y:S05]  /*2d50*/  BSYNC B1 ;  /* 0x0000000000017941 */ /* 0x000fea0003800000 */
.L_x_46:
[----:B---3--:R-:W-:Y:S01]  /*2d60*/  @!P3 IMAD R89, R96, R153, R164 ;  /* 0x000000996059b224 */ /* 0x008fe200078e02a4 */
[----:B------:R-:W-:Y:S04]  /*2d70*/  BSSY B1, `(.L_x_48) ;  /* 0x0000006000017945 */ /* 0x000fe80003800000 */
[----:B------:R3:W-:Y:S01]  /*2d80*/  @!P3 STG.E.U8 desc[UR36][R158.64+0x10], R89 ;  /* 0x000010599e00b986 */ /* 0x0007e2000c101124 */
[----:B------:R-:W-:Y:S05]  /*2d90*/  @P5 BRA `(.L_x_49) ;  /* 0x00000000000c5947 */ /* 0x000fea0003800000 */
[----:B--2---:R-:W3:Y:S02]  /*2da0*/  LDG.E.U8 R155, desc[UR36][R22.64+0x11] ;  /* 0x00001124169b7981 */ /* 0x004ee4000c1e1100 */
[----:B---3--:R-:W-:-:S05]  /*2db0*/  PRMT R89, R155, 0x8880, RZ ;  /* 0x000088809b597816 */ /* 0x008fca00000000ff */
[----:B------:R-:W-:-:S07]  /*2dc0*/  IMAD R164, R89, R154, RZ ;  /* 0x0000009a59a47224 */ /* 0x000fce00078e02ff */
.L_x_49:
[----:B------:R-:W-:Y:S05]  /*2dd0*/  BSYNC B1 ;  /* 0x0000000000017941 */ /* 0x000fea0003800000 */
.L_x_48:
[----:B------:R-:W-:Y:S01]  /*2de0*/  @!P5 IMAD R97, R97, R153, R164 ;  /* 0x000000996161d224 */ /* 0x000fe200078e02a4 */
[----:B------:R-:W-:Y:S04]  /*2df0*/  BSSY B1, `(.L_x_50) ;  /* 0x0000006000017945 */ /* 0x000fe80003800000 */
[----:B------:R0:W-:Y:S01]  /*2e00*/  @!P5 STG.E.U8 desc[UR36][R158.64+0x11], R97 ;  /* 0x000011619e00d986 */ /* 0x0001e2000c101124 */
[----:B------:R-:W-:Y:S05]  /*2e10*/  @P2 BRA `(.L_x_51) ;  /* 0x00000000000c2947 */ /* 0x000fea0003800000 */
[----:B--2---:R-:W3:Y:S02]  /*2e20*/  LDG.E.U8 R155, desc[UR36][R162.64+0x10] ;  /* 0x00001024a29b7981 */ /* 0x004ee4000c1e1100 */
[----:B---3--:R-:W-:-:S05]  /*2e30*/  PRMT R89, R155, 0x8880, RZ ;  /* 0x000088809b597816 */ /* 0x008fca00000000ff */
[----:B------:R-:W-:-:S07]  /*2e40*/  IMAD R164, R89, R154, RZ ;  /* 0x0000009a59a47224 */ /* 0x000fce00078e02ff */
.L_x_51:
[----:B------:R-:W-:Y:S05]  /*2e50*/  BSYNC B1 ;  /* 0x0000000000017941 */ /* 0x000fea0003800000 */
.L_x_50:
        /* <DEDUP_REMOVED lines=11> */
.L_x_53:
[----:B------:R-:W-:Y:S05]  /*2f10*/  BSYNC B1 ;  /* 0x0000000000017941 */ /* 0x000fea0003800000 */
.L_x_52:
[----:B------:R-:W-:Y:S01]  /*2f20*/  @!P4 IMAD R99, R99, R153, R164 ;  /* 0x000000996363c224 */ /* 0x000fe200078e02a4 */
[----:B------:R-:W-:Y:S04]  /*2f30*/  BSSY B1, `(.L_x_54) ;  /* 0x0000006000017945 */ /* 0x000fe80003800000 */
[----:B------:R0:W-:Y:S01]  /*2f40*/  @!P4 STG.E.U8 desc[UR36][R8.64+0x11], R99 ;  /* 0x000011630800c986 */ /* 0x0001e2000c101124 */
[----:B------:R-:W-:Y:S05]  /*2f50*/  @P3 BRA `(.L_x_55) ;  /* 0x00000000000c3947 */ /* 0x000fea0003800000 */
[----:B--2---:R-:W3:Y:S02]  /*2f60*/  LDG.E.U8 R155, desc[UR36][R22.64+0x18] ;  /* 0x00001824169b7981 */ /* 0x004ee4000c1e1100 */
[----:B---3--:R-:W-:-:S05]  /*2f70*/  PRMT R89, R155, 0x8880, RZ ;  /* 0x000088809b597816 */ /* 0x008fca00000000ff */
[----:B------:R-:W-:-:S07]  /*2f80*/  IMAD R164, R89, R154, RZ ;  /* 0x0000009a59a47224 */ /* 0x000fce00078e02ff */
.L_x_55:
[----:B------:R-:W-:Y:S05]  /*2f90*/  BSYNC B1 ;  /* 0x0000000000017941 */ /* 0x000fea0003800000 */
.L_x_54:
[----:B---3--:R-:W-:Y:S01]  /*2fa0*/  @!P3 IMAD R89, R100, R153, R164 ;  /* 0x000000996459b224 */ /* 0x008fe200078e02a4 */
[----:B------:R-:W-:Y:S04]  /*2fb0*/  BSSY B1, `(.L_x_56) ;  /* 0x0000006000017945 */ /* 0x000fe80003800000 */
[----:B------:R3:W-:Y:S01]  /*2fc0*/  @!P3 STG.E.U8 desc[UR36][R158.64+0x18], R89 ;  /* 0x000018599e00b986 */ /* 0x0007e2000c101124 */
[----:B------:R-:W-:Y:S05]  /*2fd0*/  @P5 BRA `(.L_x_57) ;  /* 0x00000000000c5947 */ /* 0x000fea0003800000 */
[----:B--2---:R-:W3:Y:S02]  /*2fe0*/  LDG.E.U8 R155, desc[UR36][R22.64+0x19] ;  /* 0x00001924169b7981 */ /* 0x004ee4000c1e1100 */
[----:B---3--:R-:W-:-:S05]  /*2ff0*/  PRMT R89, R155, 0x8880, RZ ;  /* 0x000088809b597816 */ /* 0x008fca00000000ff */
[----:B------:R-:W-:-:S07]  /*3000*/  IMAD R164, R89, R154, RZ ;  /* 0x0000009a59a47224 */ /* 0x000fce00078e02ff */
.L_x_57:
[----:B------:R-:W-:Y:S05]  /*3010*/  BSYNC B1 ;  /* 0x0000000000017941 */ /* 0x000fea0003800000 */
.L_x_56:
[----:B------:R-:W-:Y:S01]  /*3020*/  @!P5 IMAD R101, R101, R153, R164 ;  /* 0x000000996565d224 */ /* 0x000fe200078e02a4 */
[----:B------:R-:W-:Y:S04]  /*3030*/  BSSY B1, `(.L_x_58) ;  /* 0x0000006000017945 */ /* 0x000fe80003800000 */
[----:B------:R0:W-:Y:S01]  /*3040*/  @!P5 STG.E.U8 desc[UR36][R158.64+0x19], R101 ;  /* 0x000019659e00d986 */ /* 0x0001e2000c101124 */
[----:B------:R-:W-:Y:S05]  /*3050*/  @P2 BRA `(.L_x_59) ;  /* 0x00000000000c2947 */ /* 0x000fea0003800000 */
[----:B--2---:R-:W3:Y:S02]  /*3060*/  LDG.E.U8 R155, desc[UR36][R162.64+0x18] ;  /* 0x00001824a29b7981 */ /* 0x004ee4000c1e1100 */
[----:B---3--:R-:W-:-:S05]  /*3070*/  PRMT R89, R155, 0x8880, RZ ;  /* 0x000088809b597816 */ /* 0x008fca00000000ff */
[----:B------:R-:W-:-:S07]  /*3080*/  IMAD R164, R89, R154, RZ ;  /* 0x0000009a59a47224 */ /* 0x000fce00078e02ff */
.L_x_59:
[----:B------:R-:W-:Y:S05]  /*3090*/  BSYNC B1 ;  /* 0x0000000000017941 */ /* 0x000fea0003800000 */
.L_x_58:
        /* <DEDUP_REMOVED lines=11> */
.L_x_61:
[----:B------:R-:W-:Y:S05]  /*3150*/  BSYNC B1 ;  /* 0x0000000000017941 */ /* 0x000fea0003800000 */
.L_x_60:
[----:B------:R-:W-:Y:S01]  /*3160*/  @!P4 IMAD R103, R103, R153, R164 ;  /* 0x000000996767c224 */ /* 0x000fe200078e02a4 */
[----:B------:R-:W-:Y:S04]  /*3170*/  BSSY B1, `(.L_x_62) ;  /* 0x0000006000017945 */ /* 0x000fe80003800000 */
[----:B------:R0:W-:Y:S01]  /*3180*/  @!P4 STG.E.U8 desc[UR36][R8.64+0x19], R103 ;  /* 0x000019670800c986 */ /* 0x0001e2000c101124 */
[----:B------:R-:W-:Y:S05]  /*3190*/  @P3 BRA `(.L_x_63) ;  /* 0x00000000000c3947 */ /* 0x000fea0003800000 */
[----:B--2---:R-:W3:Y:S02]  /*31a0*/  LDG.E.U8 R155, desc[UR36][R22.64+0x20] ;  /* 0x00002024169b7981 */ /* 0x004ee4000c1e1100 */
[----:B---3--:R-:W-:-:S05]  /*31b0*/  PRMT R89, R155, 0x8880, RZ ;  /* 0x000088809b597816 */ /* 0x008fca00000000ff */
[----:B------:R-:W-:-:S07]  /*31c0*/  IMAD R164, R89, R154, RZ ;  /* 0x0000009a59a47224 */ /* 0x000fce00078e02ff */
.L_x_63:
[----:B------:R-:W-:Y:S05]  /*31d0*/  BSYNC B1 ;  /* 0x0000000000017941 */ /* 0x000fea0003800000 */
.L_x_62:
[----:B---3--:R-:W-:Y:S01]  /*31e0*/  @!P3 IMAD R89, R104, R153, R164 ;  /* 0x000000996859b224 */ /* 0x008fe200078e02a4 */
[----:B------:R-:W-:Y:S04]  /*31f0*/  BSSY B1, `(.L_x_64) ;  /* 0x0000006000017945 */ /* 0x000fe80003800000 */
[----:B------:R3:W-:Y:S01]  /*3200*/  @!P3 STG.E.U8 desc[UR36][R158.64+0x20], R89 ;  /* 0x000020599e00b986 */ /* 0x0007e2000c101124 */
[----:B------:R-:W-:Y:S05]  /*3210*/  @P5 BRA `(.L_x_65) ;  /* 0x00000000000c5947 */ /* 0x000fea0003800000 */
[----:B--2---:R-:W3:Y:S02]  /*3220*/  LDG.E.U8 R155, desc[UR36][R22.64+0x21] ;  /* 0x00002124169b7981 */ /* 0x004ee4000c1e1100 */
[----:B---3--:R-:W-:-:S05]  /*3230*/  PRMT R89, R155, 0x8880, RZ ;  /* 0x000088809b597816 */ /* 0x008fca00000000ff */
[----:B------:R-:W-:-:S07]  /*3240*/  IMAD R164, R89, R154, RZ ;  /* 0x0000009a59a47224 */ /* 0x000fce00078e02ff */
.L_x_65:
[----:B------:R-:W-:Y:S05]  /*3250*/  BSYNC B1 ;  /* 0x0000000000017941 */ /* 0x000fea0003800000 */
.L_x_64:
[----:B------:R-:W-:Y:S01]  /*3260*/  @!P5 IMAD R105, R105, R153, R164 ;  /* 0x000000996969d224 */ /* 0x000fe200078e02a4 */
[----:B------:R-:W-:Y:S04]  /*3270*/  BSSY B1, `(.L_x_66) ;  /* 0x0000006000017945 */ /* 0x000fe80003800000 */
[----:B------:R0:W-:Y:S01]  /*3280*/  @!P5 STG.E.U8 desc[UR36][R158.64+0x21], R105 ;  /* 0x000021699e00d986 */ /* 0x0001e2000c101124 */
[----:B------:R-:W-:Y:S05]  /*3290*/  @P2 BRA `(.L_x_67) ;  /* 0x00000000000c2947 */ /* 0x000fea0003800000 */
[----:B--2---:R-:W3:Y:S02]  /*32a0*/  LDG.E.U8 R155, desc[UR36][R162.64+0x20] ;  /* 0x00002024a29b7981 */ /* 0x004ee4000c1e1100 */
[----:B---3--:R-:W-:-:S05]  /*32b0*/  PRMT R89, R155, 0x8880, RZ ;  /* 0x000088809b597816 */ /* 0x008fca00000000ff */
[----:B------:R-:W-:-:S07]  /*32c0*/  IMAD R164, R89, R154, RZ ;  /* 0x0000009a59a47224 */ /* 0x000fce00078e02ff */
.L_x_67:
[----:B------:R-:W-:Y:S05]  /*32d0*/  BSYNC B1 ;  /* 0x0000000000017941 */ /* 0x000fea0003800000 */
.L_x_66:
        /* <DEDUP_REMOVED lines=11> */
.L_x_69:
[----:B------:R-:W-:Y:S05]  /*3390*/  BSYNC B1 ;  /* 0x0000000000017941 */ /* 0x000fea0003800000 */
.L_x_68:
[----:B------:R-:W-:Y:S01]  /*33a0*/  @!P4 IMAD R107, R107, R153, R164 ;  /* 0x000000996b6bc224 */ /* 0x000fe200078e02a4 */
[----:B------:R-:W-:Y:S04]  /*33b0*/  BSSY B1, `(.L_x_70) ;  /* 0x0000006000017945 */ /* 0x000fe80003800000 */
[----:B------:R0:W-:Y:S01]  /*33c0*/  @!P4 STG.E.U8 desc[UR36][R8.64+0x21], R107 ;  /* 0x0000216b0800c986 */ /* 0x0001e2000c101124 */
[----:B------:R-:W-:Y:S05]  /*33d0*/  @P3 BRA `(.L_x_71) ;  /* 0x00000000000c3947 */ /* 0x000fea0003800000 */
[----:B--2---:R-:W3:Y:S02]  /*33e0*/  LDG.E.U8 R155, desc[UR36][R22.64+0x28] ;  /* 0x00002824169b7981 */ /* 0x004ee4000c1e1100 */
[----:B---3--:R-:W-:-:S05]  /*33f0*/  PRMT R89, R155, 0x8880, RZ ;  /* 0x000088809b597816 */ /* 0x008fca00000000ff */
[----:B------:R-:W-:-:S07]  /*3400*/  IMAD R164, R89, R154, RZ ;  /* 0x0000009a59a47224 */ /* 0x000fce00078e02ff */
.L_x_71:
[----:B------:R-:W-:Y:S05]  /*3410*/  BSYNC B1 ;  /* 0x0000000000017941 */ /* 0x000fea0003800000 */
.L_x_70:
[----:B---3--:R-:W-:Y:S01]  /*3420*/  @!P3 IMAD R89, R108, R153, R164 ;  /* 0x000000996c59b224 */ /* 0x008fe200078e02a4 */
[----:B------:R-:W-:Y:S04]  /*3430*/  BSSY B1, `(.L_x_72) ;  /* 0x0000006000017945 */ /* 0x000fe80003800000 */
[----:B------:R3:W-:Y:S01]  /*3440*/  @!P3 STG.E.U8 desc[UR36][R158.64+0x28], R89 ;  /* 0x000028599e00b986 */ /* 0x0007e2000c101124 */
[----:B------:R-:W-:Y:S05]  /*3450*/  @P5 BRA `(.L_x_73) ;  /* 0x00000000000c5947 */ /* 0x000fea0003800000 */
[----:B--2---:R-:W3:Y:S02]  /*3460*/  LDG.E.U8 R155, desc[UR36][R22.64+0x29] ;  /* 0x00002924169b7981 */ /* 0x004ee4000c1e1100 */
[----:B---3--:R-:W-:-:S05]  /*3470*/  PRMT R89, R155, 0x8880, RZ ;  /* 0x000088809b597816 */ /* 0x008fca00000000ff */
[----:B------:R-:W-:-:S07]  /*3480*/  IMAD R164, R89, R154, RZ ;  /* 0x0000009a59a47224 */ /* 0x000fce00078e02ff */
.L_x_73:
[----:B------:R-:W-:Y:S05]  /*3490*/  BSYNC B1 ;  /* 0x0000000000017941 */ /* 0x000fea0003800000 */
.L_x_72:
[----:B------:R-:W-:Y:S01]  /*34a0*/  @!P5 IMAD R109, R109, R153, R164 ;  /* 0x000000996d6dd224 */ /* 0x000fe200078e02a4 */
[----:B------:R-:W-:Y:S04]  /*34b0*/  BSSY B1, `(.L_x_74) ;  /* 0x0000006000017945 */ /* 0x000fe80003800000 */
[----:B------:R0:W-:Y:S01]  /*34c0*/  @!P5 STG.E.U8 desc[UR36][R158.64+0x29], R109 ;  /* 0x0000296d9e00d986 */ /* 0x0001e2000c101124 */
[----:B------:R-:W-:Y:S05]  /*34d0*/  @P2 BRA `(.L_x_75) ;  /* 0x00000000000c2947 */ /* 0x000fea0003800000 */
[----:B--2---:R-:W3:Y:S02]  /*34e0*/  LDG.E.U8 R155, desc[UR36][R162.64+0x28] ;  /* 0x00002824a29b7981 */ /* 0x004ee4000c1e1100 */
[----:B---3--:R-:W-:-:S05]  /*34f0*/  PRMT R89, R155, 0x8880, RZ ;  /* 0x000088809b597816 */ /* 0x008fca00000000ff */
[----:B------:R-:W-:-:S07]  /*3500*/  IMAD R164, R89, R154, RZ ;  /* 0x0000009a59a47224 */ /* 0x000fce00078e02ff */
.L_x_75:
[----:B------:R-:W-:Y:S05]  /*3510*/  BSYNC B1 ;  /* 0x0000000000017941 */ /* 0x000fea0003800000 */
.L_x_74:
        /* <DEDUP_REMOVED lines=11> */
.L_x_77:
[----:B------:R-:W-:Y:S05]  /*35d0*/  BSYNC B1 ;  /* 0x0000000000017941 */ /* 0x000fea0003800000 */
.L_x_76:
[----:B------:R-:W-:Y:S01]  /*35e0*/  @!P4 IMAD R111, R111, R153, R164 ;  /* 0x000000996f6fc224 */ /* 0x000fe200078e02a4 */
[----:B------:R-:W-:Y:S04]  /*35f0*/  BSSY B1, `(.L_x_78) ;  /* 0x0000006000017945 */ /* 0x000fe80003800000 */
[----:B------:R0:W-:Y:S01]  /*3600*/  @!P4 STG.E.U8 desc[UR36][R8.64+0x29], R111 ;  /* 0x0000296f0800c986 */ /* 0x0001e2000c101124 */
[----:B------:R-:W-:Y:S05]  /*3610*/  @P3 BRA `(.L_x_79) ;  /* 0x00000000000c3947 */ /* 0x000fea0003800000 */
[----:B--2---:R-:W3:Y:S02]  /*3620*/  LDG.E.U8 R155, desc[UR36][R22.64+0x30] ;  /* 0x00003024169b7981 */ /* 0x004ee4000c1e1100 */
[----:B---3--:R-:W-:-:S05]  /*3630*/  PRMT R89, R155, 0x8880, RZ ;  /* 0x000088809b597816 */ /* 0x008fca00000000ff */
[----:B------:R-:W-:-:S07]  /*3640*/  IMAD R164, R89, R154, RZ ;  /* 0x0000009a59a47224 */ /* 0x000fce00078e02ff */
.L_x_79:
[----:B------:R-:W-:Y:S05]  /*3650*/  BSYNC B1 ;  /* 0x0000000000017941 */ /* 0x000fea0003800000 */
.L_x_78:
[----:B---3--:R-:W-:Y:S01]  /*3660*/  @!P3 IMAD R89, R112, R153, R164 ;  /* 0x000000997059b224 */ /* 0x008fe200078e02a4 */
[----:B------:R-:W-:Y:S04]  /*3670*/  BSSY B1, `(.L_x_80) ;  /* 0x0000006000017945 */ /* 0x000fe80003800000 */
[----:B------:R3:W-:Y:S01]  /*3680*/  @!P3 STG.E.U8 desc[UR36][R158.64+0x30], R89 ;  /* 0x000030599e00b986 */ /* 0x0007e2000c101124 */
[----:B------:R-:W-:Y:S05]  /*3690*/  @P5 BRA `(.L_x_81) ;  /* 0x00000000000c5947 */ /* 0x000fea0003800000 */
[----:B--2---:R-:W3:Y:S02]  /*36a0*/  LDG.E.U8 R155, desc[UR36][R22.64+0x31] ;  /* 0x00003124169b7981 */ /* 0x004ee4000c1e1100 */
[----:B---3--:R-:W-:-:S05]  /*36b0*/  PRMT R89, R155, 0x8880, RZ ;  /* 0x000088809b597816 */ /* 0x008fca00000000ff */
[----:B------:R-:W-:-:S07]  /*36c0*/  IMAD R164, R89, R154, RZ ;  /* 0x0000009a59a47224 */ /* 0x000fce00078e02ff */
.L_x_81:
[----:B------:R-:W-:Y:S05]  /*36d0*/  BSYNC B1 ;  /* 0x0000000000017941 */ /* 0x000fea0003800000 */
.L_x_80:
[----:B------:R-:W-:Y:S01]  /*36e0*/  @!P5 IMAD R113, R113, R153, R164 ;  /* 0x000000997171d224 */ /* 0x000fe200078e02a4 */
[----:B------:R-:W-:Y:S04]  /*36f0*/  BSSY B1, `(.L_x_82) ;  /* 0x0000006000017945 */ /* 0x000fe80003800000 */
[----:B------:R0:W-:Y:S01]  /*3700*/  @!P5 STG.E.U8 desc[UR36][R158.64+0x31], R113 ;  /* 0x000031719e00d986 */ /* 0x0001e2000c101124 */
[----:B------:R-:W-:Y:S05]  /*3710*/  @P2 BRA `(.L_x_83) ;  /* 0x00000000000c2947 */ /* 0x000fea0003800000 */
[----:B--2---:R-:W3:Y:S02]  /*3720*/  LDG.E.U8 R155, desc[UR36][R162.64+0x30] ;  /* 0x00003024a29b7981 */ /* 0x004ee4000c1e1100 */
[----:B---3--:R-:W-:-:S05]  /*3730*/  PRMT R89, R155, 0x8880, RZ ;  /* 0x000088809b597816 */ /* 0x008fca00000000ff */
[----:B------:R-:W-:-:S07]  /*3740*/  IMAD R164, R89, R154, RZ ;  /* 0x0000009a59a47224 */ /* 0x000fce00078e02ff */
.L_x_83:
[----:B------:R-:W-:Y:S05]  /*3750*/  BSYNC B1 ;  /* 0x0000000000017941 */ /* 0x000fea0003800000 */
.L_x_82:
        /* <DEDUP_REMOVED lines=11> */
.L_x_85:
[----:B------:R-:W-:Y:S05]  /*3810*/  BSYNC B1 ;  /* 0x0000000000017941 */ /* 0x000fea0003800000 */
.L_x_84:
[----:B------:R-:W-:Y:S01]  /*3820*/  @!P4 IMAD R115, R115, R153, R164 ;  /* 0x000000997373c224 */ /* 0x000fe200078e02a4 */
[----:B------:R-:W-:Y:S04]  /*3830*/  BSSY B1, `(.L_x_86) ;  /* 0x0000006000017945 */ /* 0x000fe80003800000 */
[----:B------:R0:W-:Y:S01]  /*3840*/  @!P4 STG.E.U8 desc[UR36][R8.64+0x31], R115 ;  /* 0x000031730800c986 */ /* 0x0001e2000c101124 */
[----:B------:R-:W-:Y:S05]  /*3850*/  @P3 BRA `(.L_x_87) ;  /* 0x00000000000c3947 */ /* 0x000fea0003800000 */
[----:B--2---:R-:W3:Y:S02]  /*3860*/  LDG.E.U8 R155, desc[UR36][R22.64+0x38] ;  /* 0x00003824169b7981 */ /* 0x004ee4000c1e1100 */
[----:B---3--:R-:W-:-:S05]  /*3870*/  PRMT R89, R155, 0x8880, RZ ;  /* 0x000088809b597816 */ /* 0x008fca00000000ff */
[----:B------:R-:W-:-:S07]  /*3880*/  IMAD R164, R89, R154, RZ ;  /* 0x0000009a59a47224 */ /* 0x000fce00078e02ff */
.L_x_87:
[----:B------:R-:W-:Y:S05]  /*3890*/  BSYNC B1 ;  /* 0x0000000000017941 */ /* 0x000fea0003800000 */
.L_x_86:
[----:B---3--:R-:W-:Y:S01]  /*38a0*/  @!P3 IMAD R89, R116, R153, R164 ;  /* 0x000000997459b224 */ /* 0x008fe200078e02a4 */
[----:B------:R-:W-:Y:S04]  /*38b0*/  BSSY B1, `(.L_x_88) ;  /* 0x0000006000017945 */ /* 0x000fe80003800000 */
[----:B------:R3:W-:Y:S01]  /*38c0*/  @!P3 STG.E.U8 desc[UR36][R158.64+0x38], R89 ;  /* 0x000038599e00b986 */ /* 0x0007e2000c101124 */
[----:B------:R-:W-:Y:S05]  /*38d0*/  @P5 BRA `(.L_x_89) ;  /* 0x00000000000c5947 */ /* 0x000fea0003800000 */
[----:B--2---:R-:W3:Y:S02]  /*38e0*/  LDG.E.U8 R155, desc[UR36][R22.64+0x39] ;  /* 0x00003924169b7981 */ /* 0x004ee4000c1e1100 */
[----:B---3--:R-:W-:-:S05]  /*38f0*/  PRMT R89, R155, 0x8880, RZ ;  /* 0x000088809b597816 */ /* 0x008fca00000000ff */
[----:B------:R-:W-:-:S07]  /*3900*/  IMAD R164, R89, R154, RZ ;  /* 0x0000009a59a47224 */ /* 0x000fce00078e02ff */
.L_x_89:
[----:B------:R-:W-:Y:S05]  /*3910*/  BSYNC B1 ;  /* 0x0000000000017941 */ /* 0x000fea0003800000 */
.L_x_88:
[----:B------:R-:W-:Y:S01]  /*3920*/  @!P5 IMAD R117, R117, R153, R164 ;  /* 0x000000997575d224 */ /* 0x000fe200078e02a4 */
[----:B------:R-:W-:Y:S04]  /*3930*/  BSSY B1, `(.L_x_90) ;  /* 0x0000006000017945 */ /* 0x000fe80003800000 */
[----:B------:R0:W-:Y:S01]  /*3940*/  @!P5 STG.E.U8 desc[UR36][R158.64+0x39], R117 ;  /* 0x000039759e00d986 */ /* 0x0001e2000c101124 */
[----:B------:R-:W-:Y:S05]  /*3950*/  @P2 BRA `(.L_x_91) ;  /* 0x00000000000c2947 */ /* 0x000fea0003800000 */
[----:B--2---:R-:W3:Y:S02]  /*3960*/  LDG.E.U8 R155, desc[UR36][R162.64+0x38] ;  /* 0x00003824a29b7981 */ /* 0x004ee4000c1e1100 */
[----:B---3--:R-:W-:-:S05]  /*3970*/  PRMT R89, R155, 0x8880, RZ ;  /* 0x000088809b597816 */ /* 0x008fca00000000ff */
[----:B------:R-:W-:-:S07]  /*3980*/  IMAD R164, R89, R154, RZ ;  /* 0x0000009a59a47224 */ /* 0x000fce00078e02ff */
.L_x_91:
[----:B------:R-:W-:Y:S05]  /*3990*/  BSYNC B1 ;  /* 0x0000000000017941 */ /* 0x000fea0003800000 */
.L_x_90:
        /* <DEDUP_REMOVED lines=11> */
.L_x_93:
[----:B------:R-:W-:Y:S05]  /*3a50*/  BSYNC B1 ;  /* 0x0000000000017941 */ /* 0x000fea0003800000 */
.L_x_92:
[----:B------:R-:W-:Y:S01]  /*3a60*/  @!P4 IMAD R119, R119, R153, R164 ;  /* 0x000000997777c224 */ /* 0x000fe200078e02a4 */
[----:B------:R-:W-:Y:S04]  /*3a70*/  BSSY B1, `(.L_x_94) ;  /* 0x0000006000017945 */ /* 0x000fe80003800000 */
[----:B------:R0:W-:Y:S01]  /*3a80*/  @!P4 STG.E.U8 desc[UR36][R8.64+0x39], R119 ;  /* 0x000039770800c986 */ /* 0x0001e2000c101124 */
[----:B------:R-:W-:Y:S05]  /*3a90*/  @P3 BRA `(.L_x_95) ;  /* 0x00000000000c3947 */ /* 0x000fea0003800000 */
[----:B--2---:R-:W3:Y:S02]  /*3aa0*/  LDG.E.U8 R155, desc[UR36][R22.64+0x40] ;  /* 0x00004024169b7981 */ /* 0x004ee4000c1e1100 */
[----:B---3--:R-:W-:-:S05]  /*3ab0*/  PRMT R89, R155, 0x8880, RZ ;  /* 0x000088809b597816 */ /* 0x008fca00000000ff */
[----:B------:R-:W-:-:S07]  /*3ac0*/  IMAD R164, R89, R154, RZ ;  /* 0x0000009a59a47224 */ /* 0x000fce00078e02ff */
.L_x_95:
[----:B------:R-:W-:Y:S05]  /*3ad0*/  BSYNC B1 ;  /* 0x0000000000017941 */ /* 0x000fea0003800000 */
.L_x_94:
[----:B---3--:R-:W-:Y:S01]  /*3ae0*/  @!P3 IMAD R89, R120, R153, R164 ;  /* 0x000000997859b224 */ /* 0x008fe200078e02a4 */
[----:B------:R-:W-:Y:S04]  /*3af0*/  BSSY B1, `(.L_x_96) ;  /* 0x0000006000017945 */ /* 0x000fe80003800000 */
[----:B------:R3:W-:Y:S01]  /*3b00*/  @!P3 STG.E.U8 desc[UR36][R158.64+0x40], R89 ;  /* 0x000040599e00b986 */ /* 0x0007e2000c101124 */
[----:B------:R-:W-:Y:S05]  /*3b10*/  @P5 BRA `(.L_x_97) ;  /* 0x00000000000c5947 */ /* 0x000fea0003800000 */
[----:B--2---:R-:W3:Y:S02]  /*3b20*/  LDG.E.U8 R155, desc[UR36][R22.64+0x41] ;  /* 0x00004124169b7981 */ /* 0x004ee4000c1e1100 */
[----:B---3--:R-:W-:-:S05]  /*3b30*/  PRMT R89, R155, 0x8880, RZ ;  /* 0x000088809b597816 */ /* 0x008fca00000000ff */
[----:B------:R-:W-:-:S07]  /*3b40*/  IMAD R164, R89, R154, RZ ;  /* 0x0000009a59a47224 */ /* 0x000fce00078e02ff */
.L_x_97:
[----:B------:R-:W-:Y:S05]  /*3b50*/  BSYNC B1 ;  /* 0x0000000000017941 */ /* 0x000fea0003800000 */
.L_x_96:
[----:B------:R-:W-:Y:S01]  /*3b60*/  @!P5 IMAD R121, R121, R153, R164 ;  /* 0x000000997979d224 */ /* 0x000fe200078e02a4 */
[----:B------:R-:W-:Y:S04]  /*3b70*/  BSSY B1, `(.L_x_98) ;  /* 0x0000006000017945 */ /* 0x000fe80003800000 */
[----:B------:R0:W-:Y:S01]  /*3b80*/  @!P5 STG.E.U8 desc[UR36][R158.64+0x41], R121 ;  /* 0x000041799e00d986 */ /* 0x0001e2000c101124 */
[----:B------:R-:W-:Y:S05]  /*3b90*/  @P2 BRA `(.L_x_99) ;  /* 0x00000000000c2947 */ /* 0x000fea0003800000 */
[----:B--2---:R-:W3:Y:S02]  /*3ba0*/  LDG.E.U8 R155, desc[UR36][R162.64+0x40] ;  /* 0x00004024a29b7981 */ /* 0x004ee4000c1e1100 */
[----:B---3--:R-:W-:-:S05]  /*3bb0*/  PRMT R89, R155, 0x8880, RZ ;  /* 0x000088809b597816 */ /* 0x008fca00000000ff */
[----:B------:R-:W-:-:S07]  /*3bc0*/  IMAD R164, R89, R154, RZ ;  /* 0x0000009a59a47224 */ /* 0x000fce00078e02ff */
.L_x_99:
[----:B------:R-:W-:Y:S05]  /*3bd0*/  BSYNC B1 ;  /* 0x0000000000017941 */ /* 0x000fea0003800000 */
.L_x_98:
        /* <DEDUP_REMOVED lines=11> */
.L_x_101:
[----:B------:R-:W-:Y:S05]  /*3c90*/  BSYNC B1 ;  /* 0x0000000000017941 */ /* 0x000fea0003800000 */
.L_x_100:
[----:B------:R-:W-:Y:S01]  /*3ca0*/  @!P4 IMAD R123, R123, R153, R164 ;  /* 0x000000997b7bc224 */ /* 0x000fe200078e02a4 */
[----:B------:R-:W-:Y:S04]  /*3cb0*/  BSSY B1, `(.L_x_102) ;  /* 0x0000006000017945 */ /* 0x000fe80003800000 */
[----:B------:R0:W-:Y:S01]  /*3cc0*/  @!P4 STG.E.U8 desc[UR36][R8.64+0x41], R123 ;  /* 0x0000417b0800c986 */ /* 0x0001e2000c101124 */
[----:B------:R-:W-:Y:S05]  /*3cd0*/  @P3 BRA `(.L_x_103) ;  /* 0x00000000000c3947 */ /* 0x000fea0003800000 */
[----:B--2---:R-:W3:Y:S02]  /*3ce0*/  LDG.E.U8 R155, desc[UR36][R22.64+0x48] ;  /* 0x00004824169b7981 */ /* 0x004ee4000c1e1100 */
[----:B---3--:R-:W-:-:S05]  /*3cf0*/  PRMT R89, R155, 0x8880, RZ ;  /* 0x000088809b597816 */ /* 0x008fca00000000ff */
[----:B------:R-:W-:-:S07]  /*3d00*/  IMAD R164, R89, R154, RZ ;  /* 0x0000009a59a47224 */ /* 0x000fce00078e02ff */
.L_x_103:
[----:B------:R-:W-:Y:S05]  /*3d10*/  BSYNC B1 ;  /* 0x0000000000017941 */ /* 0x000fea0003800000 */
.L_x_102:
[----:B---3--:R-:W-:Y:S01]  /*3d20*/  @!P3 IMAD R89, R124, R153, R164 ;  /* 0x000000997c59b224 */ /* 0x008fe200078e02a4 */
[----:B------:R-:W-:Y:S04]  /*3d30*/  BSSY B1, `(.L_x_104) ;  /* 0x0000006000017945 */ /* 0x000fe80003800000 */
[----:B------:R3:W-:Y:S01]  /*3d40*/  @!P3 STG.E.U8 desc[UR36][R158.64+0x48], R89 ;  /* 0x000048599e00b986 */ /* 0x0007e2000c101124 */
[----:B------:R-:W-:Y:S05]  /*3d50*/  @P5 BRA `(.L_x_105) ;  /* 0x00000000000c5947 */ /* 0x000fea0003800000 */
[----:B--2---:R-:W3:Y:S02]  /*3d60*/  LDG.E.U8 R155, desc[UR36][R22.64+0x49] ;  /* 0x00004924169b7981 */ /* 0x004ee4000c1e1100 */
[----:B---3--:R-:W-:-:S05]  /*3d70*/  PRMT R89, R155, 0x8880, RZ ;  /* 0x000088809b597816 */ /* 0x008fca00000000ff */
[----:B------:R-:W-:-:S07]  /*3d80*/  IMAD R164, R89, R154, RZ ;  /* 0x0000009a59a47224 */ /* 0x000fce00078e02ff */
.L_x_105:
[----:B------:R-:W-:Y:S05]  /*3d90*/  BSYNC B1 ;  /* 0x0000000000017941 */ /* 0x000fea0003800000 */
.L_x_104:
[----:B------:R-:W-:Y:S01]  /*3da0*/  @!P5 IMAD R125, R125, R153, R164 ;  /* 0x000000997d7dd224 */ /* 0x000fe200078e02a4 */
[----:B------:R-:W-:Y:S04]  /*3db0*/  BSSY B1, `(.L_x_106) ;  /* 0x0000006000017945 */ /* 0x000fe80003800000 */
[----:B------:R0:W-:Y:S01]  /*3dc0*/  @!P5 STG.E.U8 desc[UR36][R158.64+0x49], R125 ;  /* 0x0000497d9e00d986 */ /* 0x0001e2000c101124 */
[----:B------:R-:W-:Y:S05]  /*3dd0*/  @P2 BRA `(.L_x_107) ;  /* 0x00000000000c2947 */ /* 0x000fea0003800000 */
[----:B--2---:R-:W3:Y:S02]  /*3de0*/  LDG.E.U8 R155, desc[UR36][R162.64+0x48] ;  /* 0x00004824a29b7981 */ /* 0x004ee4000c1e1100 */
[----:B---3--:R-:W-:-:S05]  /*3df0*/  PRMT R89, R155, 0x8880, RZ ;  /* 0x000088809b597816 */ /* 0x008fca00000000ff */
[----:B------:R-:W-:-:S07]  /*3e00*/  IMAD R164, R89, R154, RZ ;  /* 0x0000009a59a47224 */ /* 0x000fce00078e02ff */
.L_x_107:
[----:B------:R-:W-:Y:S05]  /*3e10*/  BSYNC B1 ;  /* 0x0000000000017941 */ /* 0x000fea0003800000 */
.L_x_106:
        /* <DEDUP_REMOVED lines=11> */
.L_x_109:
[----:B------:R-:W-:Y:S05]  /*3ed0*/  BSYNC B1 ;  /* 0x0000000000017941 */ /* 0x000fea0003800000 */
.L_x_108:
[----:B------:R-:W-:Y:S01]  /*3ee0*/  @!P4 IMAD R127, R127, R153, R164 ;  /* 0x000000997f7fc224 */ /* 0x000fe200078e02a4 */
[----:B------:R-:W-:Y:S04]  /*3ef0*/  BSSY B1, `(.L_x_110) ;  /* 0x0000006000017945 */ /* 0x000fe80003800000 */
[----:B------:R0:W-:Y:S01]  /*3f00*/  @!P4 STG.E.U8 desc[UR36][R8.64+0x49], R127 ;  /* 0x0000497f0800c986 */ /* 0x0001e2000c101124 */
[----:B------:R-:W-:Y:S05]  /*3f10*/  @P3 BRA `(.L_x_111) ;  /* 0x00000000000c3947 */ /* 0x000fea0003800000 */
[----:B--2---:R-:W3:Y:S02]  /*3f20*/  LDG.E.U8 R155, desc[UR36][R22.64+0x50] ;  /* 0x00005024169b7981 */ /* 0x004ee4000c1e1100 */
[----:B---3--:R-:W-:-:S05]  /*3f30*/  PRMT R89, R155, 0x8880, RZ ;  /* 0x000088809b597816 */ /* 0x008fca00000000ff */
[----:B------:R-:W-:-:S07]  /*3f40*/  IMAD R164, R89, R154, RZ ;  /* 0x0000009a59a47224 */ /* 0x000fce00078e02ff */
.L_x_111:
[----:B------:R-:W-:Y:S05]  /*3f50*/  BSYNC B1 ;  /* 0x0000000000017941 */ /* 0x000fea0003800000 */
.L_x_110:
[----:B---3--:R-:W-:Y:S01]  /*3f60*/  @!P3 IMAD R89, R128, R153, R164 ;  /* 0x000000998059b224 */ /* 0x008fe200078e02a4 */
[----:B------:R-:W-:Y:S04]  /*3f70*/  BSSY B1, `(.L_x_112) ;  /* 0x0000006000017945 */ /* 0x000fe80003800000 */
[----:B------:R3:W-:Y:S01]  /*3f80*/  @!P3 STG.E.U8 desc[UR36][R158.64+0x50], R89 ;  /* 0x000050599e00b986 */ /* 0x0007e2000c101124 */
[----:B------:R-:W-:Y:S05]  /*3f90*/  @P5 BRA `(.L_x_113) ;  /* 0x00000000000c5947 */ /* 0x000fea0003800000 */
[----:B--2---:R-:W3:Y:S02]  /*3fa0*/  LDG.E.U8 R155, desc[UR36][R22.64+0x51] ;  /* 0x00005124169b7981 */ /* 0x004ee4000c1e1100 */
[----:B---3--:R-:W-:-:S05]  /*3fb0*/  PRMT R89, R155, 0x8880, RZ ;  /* 0x000088809b597816 */ /* 0x008fca00000000ff */
[----:B------:R-:W-:-:S07]  /*3fc0*/  IMAD R164, R89, R154, RZ ;  /* 0x0000009a59a47224 */ /* 0x000fce00078e02ff */
.L_x_113:
[----:B------:R-:W-:Y:S05]  /*3fd0*/  BSYNC B1 ;  /* 0x0000000000017941 */ /* 0x000fea0003800000 */
.L_x_112:
[----:B------:R-:W-:Y:S01]  /*3fe0*/  @!P5 IMAD R129, R129, R153, R164 ;  /* 0x000000998181d224 */ /* 0x000fe200078e02a4 */
[----:B------:R-:W-:Y:S04]  /*3ff0*/  BSSY B1, `(.L_x_114) ;  /* 0x0000006000017945 */ /* 0x000fe80003800000 */
[----:B------:R0:W-:Y:S01]  /*4000*/  @!P5 STG.E.U8 desc[UR36][R158.64+0x51], R129 ;  /* 0x000051819e00d986 */ /* 0x0001e2000c101124 */
[----:B------:R-:W-:Y:S05]  /*4010*/  @P2 BRA `(.L_x_115) ;  /* 0x00000000000c2947 */ /* 0x000fea0003800000 */
[----:B--2---:R-:W3:Y:S02]  /*4020*/  LDG.E.U8 R155, desc[UR36][R162.64+0x50] ;  /* 0x00005024a29b7981 */ /* 0x004ee4000c1e1100 */
[----:B---3--:R-:W-:-:S05]  /*4030*/  PRMT R89, R155, 0x8880, RZ ;  /* 0x000088809b597816 */ /* 0x008fca00000000ff */
[----:B------:R-:W-:-:S07]  /*4040*/  IMAD R164, R89, R154, RZ ;  /* 0x0000009a59a47224 */ /* 0x000fce00078e02ff */
.L_x_115:
[----:B------:R-:W-:Y:S05]  /*4050*/  BSYNC B1 ;  /* 0x0000000000017941 */ /* 0x000fea0003800000 */
.L_x_114:
        /* <DEDUP_REMOVED lines=11> */
.L_x_117:
[----:B------:R-:W-:Y:S05]  /*4110*/  BSYNC B1 ;  /* 0x0000000000017941 */ /* 0x000fea0003800000 */
.L_x_116:
[----:B------:R-:W-:Y:S01]  /*4120*/  @!P4 IMAD R131, R131, R153, R164 ;  /* 0x000000998383c224 */ /* 0x000fe200078e02a4 */
[----:B------:R-:W-:Y:S04]  /*4130*/  BSSY B1, `(.L_x_118) ;  /* 0x0000006000017945 */ /* 0x000fe80003800000 */
[----:B------:R0:W-:Y:S01]  /*4140*/  @!P4 STG.E.U8 desc[UR36][R8.64+0x51], R131 ;  /* 0x000051830800c986 */ /* 0x0001e2000c101124 */
[----:B------:R-:W-:Y:S05]  /*4150*/  @P3 BRA `(.L_x_119) ;  /* 0x00000000000c3947 */ /* 0x000fea0003800000 */
[----:B--2---:R-:W3:Y:S02]  /*4160*/  LDG.E.U8 R155, desc[UR36][R22.64+0x58] ;  /* 0x00005824169b7981 */ /* 0x004ee4000c1e1100 */
[----:B---3--:R-:W-:-:S05]  /*4170*/  PRMT R89, R155, 0x8880, RZ ;  /* 0x000088809b597816 */ /* 0x008fca00000000ff */
[----:B------:R-:W-:-:S07]  /*4180*/  IMAD R164, R89, R154, RZ ;  /* 0x0000009a59a47224 */ /* 0x000fce00078e02ff */
.L_x_119:
[----:B------:R-:W-:Y:S05]  /*4190*/  BSYNC B1 ;  /* 0x0000000000017941 */ /* 0x000fea0003800000 */
.L_x_118:
[----:B---3--:R-:W-:Y:S01]  /*41a0*/  @!P3 IMAD R89, R132, R153, R164 ;  /* 0x000000998459b224 */ /* 0x008fe200078e02a4 */
[----:B------:R-:W-:Y:S04]  /*41b0*/  BSSY B1, `(.L_x_120) ;  /* 0x0000006000017945 */ /* 0x000fe80003800000 */
[----:B------:R3:W-:Y:S01]  /*41c0*/  @!P3 STG.E.U8 desc[UR36][R158.64+0x58], R89 ;  /* 0x000058599e00b986 */ /* 0x0007e2000c101124 */
[----:B------:R-:W-:Y:S05]  /*41d0*/  @P5 BRA `(.L_x_121) ;  /* 0x00000000000c5947 */ /* 0x000fea0003800000 */
[----:B--2---:R-:W3:Y:S02]  /*41e0*/  LDG.E.U8 R155, desc[UR36][R22.64+0x59] ;  /* 0x00005924169b7981 */ /* 0x004ee4000c1e1100 */
[----:B---3--:R-:W-:-:S05]  /*41f0*/  PRMT R89, R155, 0x8880, RZ ;  /* 0x000088809b597816 */ /* 0x008fca00000000ff */
[----:B------:R-:W-:-:S07]  /*4200*/  IMAD R164, R89, R154, RZ ;  /* 0x0000009a59a47224 */ /* 0x000fce00078e02ff */
.L_x_121:
[----:B------:R-:W-:Y:S05]  /*4210*/  BSYNC B1 ;  /* 0x0000000000017941 */ /* 0x000fea0003800000 */
.L_x_120:
[----:B------:R-:W-:Y:S01]  /*4220*/  @!P5 IMAD R133, R133, R153, R164 ;  /* 0x000000998585d224 */ /* 0x000fe200078e02a4 */
[----:B------:R-:W-:Y:S04]  /*4230*/  BSSY B1, `(.L_x_122) ;  /* 0x0000006000017945 */ /* 0x000fe80003800000 */
[----:B------:R0:W-:Y:S01]  /*4240*/  @!P5 STG.E.U8 desc[UR36][R158.64+0x59], R133 ;  /* 0x000059859e00d986 */ /* 0x0001e2000c101124 */
[----:B------:R-:W-:Y:S05]  /*4250*/  @P2 BRA `(.L_x_123) ;  /* 0x00000000000c2947 */ /* 0x000fea0003800000 */
[----:B--2---:R-:W3:Y:S02]  /*4260*/  LDG.E.U8 R155, desc[UR36][R162.64+0x58] ;  /* 0x00005824a29b7981 */ /* 0x004ee4000c1e1100 */
[----:B---3--:R-:W-:-:S05]  /*4270*/  PRMT R89, R155, 0x8880, RZ ;  /* 0x000088809b597816 */ /* 0x008fca00000000ff */
[----:B------:R-:W-:-:S07]  /*4280*/  IMAD R164, R89, R154, RZ ;  /* 0x0000009a59a47224 */ /* 0x000fce00078e02ff */
.L_x_123:
[----:B------:R-:W-:Y:S05]  /*4290*/  BSYNC B1 ;  /* 0x0000000000017941 */ /* 0x000fea0003800000 */
.L_x_122:
        /* <DEDUP_REMOVED lines=11> */
.L_x_125:
[----:B------:R-:W-:Y:S05]  /*4350*/  BSYNC B1 ;  /* 0x0000000000017941 */ /* 0x000fea0003800000 */
.L_x_124:
[----:B------:R-:W-:Y:S01]  /*4360*/  @!P4 IMAD R135, R135, R153, R164 ;  /* 0x000000998787c224 */ /* 0x000fe200078e02a4 */
[----:B------:R-:W-:Y:S04]  /*4370*/  BSSY B1, `(.L_x_126) ;  /* 0x0000006000017945 */ /* 0x000fe80003800000 */
[----:B------:R0:W-:Y:S01]  /*4380*/  @!P4 STG.E.U8 desc[UR36][R8.64+0x59], R135 ;  /* 0x000059870800c986 */ /* 0x0001e2000c101124 */
[----:B------:R-:W-:Y:S05]  /*4390*/  @P3 BRA `(.L_x_127) ;  /* 0x00000000000c3947 */ /* 0x000fea0003800000 */
[----:B--2---:R-:W3:Y:S02]  /*43a0*/  LDG.E.U8 R155, desc[UR36][R22.64+0x60] ;  /* 0x00006024169b7981 */ /* 0x004ee4000c1e1100 */
[----:B---3--:R-:W-:-:S05]  /*43b0*/  PRMT R89, R155, 0x8880, RZ ;  /* 0x000088809b597816 */ /* 0x008fca00000000ff */
[----:B------:R-:W-:-:S07]  /*43c0*/  IMAD R164, R89, R154, RZ ;  /* 0x0000009a59a47224 */ /* 0x000fce00078e02ff */
.L_x_127:
[----:B------:R-:W-:Y:S05]  /*43d0*/  BSYNC B1 ;  /* 0x0000000000017941 */ /* 0x000fea0003800000 */
.L_x_126:
[----:B---3--:R-:W-:Y:S01]  /*43e0*/  @!P3 IMAD R89, R136, R153, R164 ;  /* 0x000000998859b224 */ /* 0x008fe200078e02a4 */
[----:B------:R-:W-:Y:S04]  /*43f0*/  BSSY B1, `(.L_x_128) ;  /* 0x0000006000017945 */ /* 0x000fe80003800000 */
[----:B------:R3:W-:Y:S01]  /*4400*/  @!P3 STG.E.U8 desc[UR36][R158.64+0x60], R89 ;  /* 0x000060599e00b986 */ /* 0x0007e2000c101124 */
[----:B------:R-:W-:Y:S05]  /*4410*/  @P5 BRA `(.L_x_129) ;  /* 0x00000000000c5947 */ /* 0x000fea0003800000 */
[----:B--2---:R-:W3:Y:S02]  /*4420*/  LDG.E.U8 R155, desc[UR36][R22.64+0x61] ;  /* 0x00006124169b7981 */ /* 0x004ee4000c1e1100 */
[----:B---3--:R-:W-:-:S05]  /*4430*/  PRMT R89, R155, 0x8880, RZ ;  /* 0x000088809b597816 */ /* 0x008fca00000000ff */
[----:B------:R-:W-:-:S07]  /*4440*/  IMAD R164, R89, R154, RZ ;  /* 0x0000009a59a47224 */ /* 0x000fce00078e02ff */
.L_x_129:
[----:B------:R-:W-:Y:S05]  /*4450*/  BSYNC B1 ;  /* 0x0000000000017941 */ /* 0x000fea0003800000 */
.L_x_128:
[----:B------:R-:W-:Y:S01]  /*4460*/  @!P5 IMAD R137, R137, R153, R164 ;  /* 0x000000998989d224 */ /* 0x000fe200078e02a4 */
[----:B------:R-:W-:Y:S04]  /*4470*/  BSSY B1, `(.L_x_130) ;  /* 0x0000006000017945 */ /* 0x000fe80003800000 */
[----:B------:R0:W-:Y:S01]  /*4480*/  @!P5 STG.E.U8 desc[UR36][R158.64+0x61], R137 ;  /* 0x000061899e00d986 */ /* 0x0001e2000c101124 */
[----:B------:R-:W-:Y:S05]  /*4490*/  @P2 BRA `(.L_x_131) ;  /* 0x00000000000c2947 */ /* 0x000fea0003800000 */
[----:B--2---:R-:W3:Y:S02]  /*44a0*/  LDG.E.U8 R155, desc[UR36][R162.64+0x60] ;  /* 0x00006024a29b7981 */ /* 0x004ee4000c1e1100 */
[----:B---3--:R-:W-:-:S05]  /*44b0*/  PRMT R89, R155, 0x8880, RZ ;  /* 0x000088809b597816 */ /* 0x008fca00000000ff */
[----:B------:R-:W-:-:S07]  /*44c0*/  IMAD R164, R89, R154, RZ ;  /* 0x0000009a59a47224 */ /* 0x000fce00078e02ff */
.L_x_131:
[----:B------:R-:W-:Y:S05]  /*44d0*/  BSYNC B1 ;  /* 0x0000000000017941 */ /* 0x000fea0003800000 */
.L_x_130:
        /* <DEDUP_REMOVED lines=11> */
.L_x_133:
[----:B------:R-:W-:Y:S05]  /*4590*/  BSYNC B1 ;  /* 0x0000000000017941 */ /* 0x000fea0003800000 */
.L_x_132:
[----:B------:R-:W-:Y:S01]  /*45a0*/  @!P4 IMAD R139, R139, R153, R164 ;  /* 0x000000998b8bc224 */ /* 0x000fe200078e02a4 */
[----:B------:R-:W-:Y:S04]  /*45b0*/  BSSY B1, `(.L_x_134) ;  /* 0x0000006000017945 */ /* 0x000fe80003800000 */
[----:B------:R0:W-:Y:S01]  /*45c0*/  @!P4 STG.E.U8 desc[UR36][R8.64+0x61], R139 ;  /* 0x0000618b0800c986 */ /* 0x0001e2000c101124 */
[----:B------:R-:W-:Y:S05]  /*45d0*/  @P3 BRA `(.L_x_135) ;  /* 0x00000000000c3947 */ /* 0x000fea0003800000 */
[----:B--2---:R-:W3:Y:S02]  /*45e0*/  LDG.E.U8 R155, desc[UR36][R22.64+0x68] ;  /* 0x00006824169b7981 */ /* 0x004ee4000c1e1100 */
[----:B---3--:R-:W-:-:S05]  /*45f0*/  PRMT R89, R155, 0x8880, RZ ;  /* 0x000088809b597816 */ /* 0x008fca00000000ff */
[----:B------:R-:W-:-:S07]  /*4600*/  IMAD R164, R89, R154, RZ ;  /* 0x0000009a59a47224 */ /* 0x000fce00078e02ff */
.L_x_135:
[----:B------:R-:W-:Y:S05]  /*4610*/  BSYNC B1 ;  /* 0x0000000000017941 */ /* 0x000fea0003800000 */
.L_x_134:
[----:B---3--:R-:W-:Y:S01]  /*4620*/  @!P3 IMAD R89, R140, R153, R164 ;  /* 0x000000998c59b224 */ /* 0x008fe200078e02a4 */
[----:B------:R-:W-:Y:S04]  /*4630*/  BSSY B1, `(.L_x_136) ;  /* 0x0000006000017945 */ /* 0x000fe80003800000 */
[----:B------:R3:W-:Y:S01]  /*4640*/  @!P3 STG.E.U8 desc[UR36][R158.64+0x68], R89 ;  /* 0x000068599e00b986 */ /* 0x0007e2000c101124 */
[----:B------:R-:W-:Y:S05]  /*4650*/  @P5 BRA `(.L_x_137) ;  /* 0x00000000000c5947 */ /* 0x000fea0003800000 */
[----:B--2---:R-:W3:Y:S02]  /*4660*/  LDG.E.U8 R155, desc[UR36][R22.64+0x69] ;  /* 0x00006924169b7981 */ /* 0x004ee4000c1e1100 */
[----:B---3--:R-:W-:-:S05]  /*4670*/  PRMT R89, R155, 0x8880, RZ ;  /* 0x000088809b597816 */ /* 0x008fca00000000ff */
[----:B------:R-:W-:-:S07]  /*4680*/  IMAD R164, R89, R154, RZ ;  /* 0x0000009a59a47224 */ /* 0x000fce00078e02ff */
.L_x_137:
[----:B------:R-:W-:Y:S05]  /*4690*/  BSYNC B1 ;  /* 0x0000000000017941 */ /* 0x000fea0003800000 */
.L_x_136:
[----:B------:R-:W-:Y:S01]  /*46a0*/  @!P5 IMAD R141, R141, R153, R164 ;  /* 0x000000998d8dd224 */ /* 0x000fe200078e02a4 */
[----:B------:R-:W-:Y:S04]  /*46b0*/  BSSY B1, `(.L_x_138) ;  /* 0x0000006000017945 */ /* 0x000fe80003800000 */
[----:B------:R0:W-:Y:S01]  /*46c0*/  @!P5 STG.E.U8 desc[UR36][R158.64+0x69], R141 ;  /* 0x0000698d9e00d986 */ /* 0x0001e2000c101124 */
[----:B------:R-:W-:Y:S05]  /*46d0*/  @P2 BRA `(.L_x_139) ;  /* 0x00000000000c2947 */ /* 0x000fea0003800000 */
[----:B--2---:R-:W3:Y:S02]  /*46e0*/  LDG.E.U8 R155, desc[UR36][R162.64+0x68] ;  /* 0x00006824a29b7981 */ /* 0x004ee4000c1e1100 */
[----:B---3--:R-:W-:-:S05]  /*46f0*/  PRMT R89, R155, 0x8880, RZ ;  /* 0x000088809b597816 */ /* 0x008fca00000000ff */
[----:B------:R-:W-:-:S07]  /*4700*/  IMAD R164, R89, R154, RZ ;  /* 0x0000009a59a47224 */ /* 0x000fce00078e02ff */
.L_x_139:
[----:B------:R-:W-:Y:S05]  /*4710*/  BSYNC B1 ;  /* 0x0000000000017941 */ /* 0x000fea0003800000 */
.L_x_138:
        /* <DEDUP_REMOVED lines=11> */
.L_x_141:
[----:B------:R-:W-:Y:S05]  /*47d0*/  BSYNC B1 ;  /* 0x0000000000017941 */ /* 0x000fea0003800000 */
.L_x_140:
[----:B------:R-:W-:Y:S01]  /*47e0*/  @!P4 IMAD R143, R143, R153, R164 ;  /* 0x000000998f8fc224 */ /* 0x000fe200078e02a4 */
[----:B------:R-:W-:Y:S04]  /*47f0*/  BSSY B1, `(.L_x_142) ;  /* 0x0000006000017945 */ /* 0x000fe80003800000 */
[----:B------:R0:W-:Y:S01]  /*4800*/  @!P4 STG.E.U8 desc[UR36][R8.64+0x69], R143 ;  /* 0x0000698f0800c986 */ /* 0x0001e2000c101124 */
[----:B------:R-:W-:Y:S05]  /*4810*/  @P3 BRA `(.L_x_143) ;  /* 0x00000000000c3947 */ /* 0x000fea0003800000 */
[----:B--2---:R-:W3:Y:S02]  /*4820*/  LDG.E.U8 R155, desc[UR36][R22.64+0x70] ;  /* 0x00007024169b7981 */ /* 0x004ee4000c1e1100 */
[----:B---3--:R-:W-:-:S05]  /*4830*/  PRMT R89, R155, 0x8880, RZ ;  /* 0x000088809b597816 */ /* 0x008fca00000000ff */
[----:B------:R-:W-:-:S07]  /*4840*/  IMAD R164, R89, R154, RZ ;  /* 0x0000009a59a47224 */ /* 0x000fce00078e02ff */
.L_x_143:
[----:B------:R-:W-:Y:S05]  /*4850*/  BSYNC B1 ;  /* 0x0000000000017941 */ /* 0x000fea0003800000 */
.L_x_142:
[----:B---3--:R-:W-:Y:S01]  /*4860*/  @!P3 IMAD R89, R144, R153, R164 ;  /* 0x000000999059b224 */ /* 0x008fe200078e02a4 */
[----:B------:R-:W-:Y:S04]  /*4870*/  BSSY B1, `(.L_x_144) ;  /* 0x0000006000017945 */ /* 0x000fe80003800000 */
[----:B------:R3:W-:Y:S01]  /*4880*/  @!P3 STG.E.U8 desc[UR36][R158.64+0x70], R89 ;  /* 0x000070599e00b986 */ /* 0x0007e2000c101124 */
[----:B------:R-:W-:Y:S05]  /*4890*/  @P5 BRA `(.L_x_145) ;  /* 0x00000000000c5947 */ /* 0x000fea0003800000 */
[----:B--2---:R-:W3:Y:S02]  /*48a0*/  LDG.E.U8 R155, desc[UR36][R22.64+0x71] ;  /* 0x00007124169b7981 */ /* 0x004ee4000c1e1100 */
[----:B---3--:R-:W-:-:S05]  /*48b0*/  PRMT R89, R155, 0x8880, RZ ;  /* 0x000088809b597816 */ /* 0x008fca00000000ff */
[----:B------:R-:W-:-:S07]  /*48c0*/  IMAD R164, R89, R154, RZ ;  /* 0x0000009a59a47224 */ /* 0x000fce00078e02ff */
.L_x_145:
[----:B------:R-:W-:Y:S05]  /*48d0*/  BSYNC B1 ;  /* 0x0000000000017941 */ /* 0x000fea0003800000 */
.L_x_144:
[----:B------:R-:W-:Y:S01]  /*48e0*/  @!P5 IMAD R145, R145, R153, R164 ;  /* 0x000000999191d224 */ /* 0x000fe200078e02a4 */
[----:B------:R-:W-:Y:S04]  /*48f0*/  BSSY B1, `(.L_x_146) ;  /* 0x0000006000017945 */ /* 0x000fe80003800000 */
[----:B------:R0:W-:Y:S01]  /*4900*/  @!P5 STG.E.U8 desc[UR36][R158.64+0x71], R145 ;  /* 0x000071919e00d986 */ /* 0x0001e2000c101124 */
[----:B------:R-:W-:Y:S05]  /*4910*/  @P2 BRA `(.L_x_147) ;  /* 0x00000000000c2947 */ /* 0x000fea0003800000 */
[----:B--2---:R-:W3:Y:S02]  /*4920*/  LDG.E.U8 R155, desc[UR36][R162.64+0x70] ;  /* 0x00007024a29b7981 */ /* 0x004ee4000c1e1100 */
[----:B---3--:R-:W-:-:S05]  /*4930*/  PRMT R89, R155, 0x8880, RZ ;  /* 0x000088809b597816 */ /* 0x008fca00000000ff */
[----:B------:R-:W-:-:S07]  /*4940*/  IMAD R164, R89, R154, RZ ;  /* 0x0000009a59a47224 */ /* 0x000fce00078e02ff */
.L_x_147:
[----:B------:R-:W-:Y:S05]  /*4950*/  BSYNC B1 ;  /* 0x0000000000017941 */ /* 0x000fea0003800000 */
.L_x_146:
[C---:B------:R-:W-:Y:S01]  /*4960*/  ISETP.LT.OR P4, PT, R3.reuse, 0x72, !P1 ;  /* 0x000000720300780c */ /* 0x040fe20004f81670 */
[----:B---3--:R-:W-:Y:S01]  /*4970*/  @!P2 IMAD R89, R146, R153, R164 ;  /* 0x000000999259a224 */ /* 0x008fe200078e02a4 */
[----:B------:R-:W-:Y:S01]  /*4980*/  BSSY B1, `(.L_x_148) ;  /* 0x000000b000017945 */ /* 0x000fe20003800000 */
[----:B------:R-:W-:Y:S02]  /*4990*/  ISETP.LT.OR P3, PT, R3, 0x79, !P0 ;  /* 0x000000790300780c */ /* 0x000fe40004761670 */
[----:B------:R-:W-:Y:S01]  /*49a0*/  IADD3 R165, P5, R165, 0x80, RZ ;  /* 0x00000080a5a57810 */ /* 0x000fe20007fbe0ff */
[----:B------:R3:W-:Y:S01]  /*49b0*/  @!P2 STG.E.U8 desc[UR36][R8.64+0x70], R89 ;  /* 0x000070590800a986 */ /* 0x0007e2000c101124 */
[C---:B------:R-:W-:Y:S02]  /*49c0*/  ISETP.LT.OR P2, PT, R3.reuse, 0x79, !P1 ;  /* 0x000000790300780c */ /* 0x040fe40004f41670 */
[C---:B------:R-:W-:Y:S02]  /*49d0*/  ISETP.LT.OR P0, PT, R3.reuse, 0x7a, !P0 ;  /* 0x0000007a0300780c */ /* 0x040fe40004701670 */
[----:B------:R-:W-:-:S02]  /*49e0*/  ISETP.LT.OR P1, PT, R3, 0x7a, !P1 ;  /* 0x0000007a0300780c */ /* 0x000fc40004f21670 */
[----:B------:R-:W-:Y:S11]  /*49f0*/  @P4 BRA `(.L_x_149) ;  /* 0x00000000000c4947 */ /* 0x000ff60003800000 */
[----:B--2---:R-:W3:Y:S02]  /*4a00*/  LDG.E.U8 R155, desc[UR36][R162.64+0x71] ;  /* 0x00007124a29b7981 */ /* 0x004ee4000c1e1100 */
[----:B---3--:R-:W-:-:S05]  /*4a10*/  PRMT R89, R155, 0x8880, RZ ;  /* 0x000088809b597816 */ /* 0x008fca00000000ff */
[----:B------:R-:W-:-:S07]  /*4a20*/  IMAD R164, R89, R154, RZ ;  /* 0x0000009a59a47224 */ /* 0x000fce00078e02ff */
.L_x_149:
[----:B------:R-:W-:Y:S05]  /*4a30*/  BSYNC B1 ;  /* 0x0000000000017941 */ /* 0x000fea0003800000 */
.L_x_148:
[----:B------:R-:W-:Y:S01]  /*4a40*/  @!P4 IMAD R147, R147, R153, R164 ;  /* 0x000000999393c224 */ /* 0x000fe200078e02a4 */
[----:B------:R-:W-:Y:S04]  /*4a50*/  BSSY B1, `(.L_x_150) ;  /* 0x0000006000017945 */ /* 0x000fe80003800000 */
[----:B------:R0:W-:Y:S01]  /*4a60*/  @!P4 STG.E.U8 desc[UR36][R8.64+0x71], R147 ;  /* 0x000071930800c986 */ /* 0x0001e2000c101124 */
[----:B------:R-:W-:Y:S05]  /*4a70*/  @P3 BRA `(.L_x_151) ;  /* 0x00000000000c3947 */ /* 0x000fea0003800000 */
[----:B--2---:R-:W3:Y:S02]  /*4a80*/  LDG.E.U8 R155, desc[UR36][R22.64+0x78] ;  /* 0x00007824169b7981 */ /* 0x004ee4000c1e1100 */
[----:B---3--:R-:W-:-:S05]  /*4a90*/  PRMT R89, R155, 0x8880, RZ ;  /* 0x000088809b597816 */ /* 0x008fca00000000ff */
[----:B------:R-:W-:-:S07]  /*4aa0*/  IMAD R164, R89, R154, RZ ;  /* 0x0000009a59a47224 */ /* 0x000fce00078e02ff */
.L_x_151:
[----:B------:R-:W-:Y:S05]  /*4ab0*/  BSYNC B1 ;  /* 0x0000000000017941 */ /* 0x000fea0003800000 */
.L_x_150:
[----:B---3--:R-:W-:Y:S01]  /*4ac0*/  @!P3 IMAD R89, R148, R153, R164 ;  /* 0x000000999459b224 */ /* 0x008fe200078e02a4 */
[----:B------:R-:W-:Y:S01]  /*4ad0*/  BSSY B1, `(.L_x_152) ;  /* 0x0000007000017945 */ /* 0x000fe20003800000 */
[----:B----4-:R-:W-:-:S03]  /*4ae0*/  IMAD.X R91, RZ, RZ, R5, P5 ;  /* 0x000000ffff5b7224 */ /* 0x010fc600028e0605 */
[----:B------:R3:W-:Y:S01]  /*4af0*/  @!P3 STG.E.U8 desc[UR36][R158.64+0x78], R89 ;  /* 0x000078599e00b986 */ /* 0x0007e2000c101124 */
[----:B------:R-:W-:Y:S05]  /*4b00*/  @P0 BRA `(.L_x_153) ;  /* 0x00000000000c0947 */ /* 0x000fea0003800000 */
[----:B--2---:R-:W2:Y:S02]  /*4b10*/  LDG.E.U8 R155, desc[UR36][R22.64+0x79] ;  /* 0x00007924169b7981 */ /* 0x004ea4000c1e1100 */
[----:B--2---:R-:W-:-:S05]  /*4b20*/  PRMT R5, R155, 0x8880, RZ ;  /* 0x000088809b057816 */ /* 0x004fca00000000ff */
[----:B------:R-:W-:-:S07]  /*4b30*/  IMAD R164, R5, R154, RZ ;  /* 0x0000009a05a47224 */ /* 0x000fce00078e02ff */
.L_x_153:
[----:B------:R-:W-:Y:S05]  /*4b40*/  BSYNC B1 ;  /* 0x0000000000017941 */ /* 0x000fea0003800000 */
.L_x_152:
[----:B------:R-:W-:Y:S01]  /*4b50*/  @!P0 IMAD R149, R149, R153, R164 ;  /* 0x0000009995958224 */ /* 0x000fe200078e02a4 */
[----:B------:R-:W-:Y:S01]  /*4b60*/  BSSY B1, `(.L_x_154) ;  /* 0x0000007000017945 */ /* 0x000fe20003800000 */
[----:B------:R-:W-:-:S03]  /*4b70*/  IMAD R4, R91, R156, RZ ;  /* 0x0000009c5b047224 */ /* 0x000fc600078e02ff */
[----:B------:R4:W-:Y:S01]  /*4b80*/  @!P0 STG.E.U8 desc[UR36][R158.64+0x79], R149 ;  /* 0x000079959e008986 */ /* 0x0009e2000c101124 */
[----:B------:R-:W-:Y:S05]  /*4b90*/  @P2 BRA `(.L_x_155) ;  /* 0x00000000000c2947 */ /* 0x000fea0003800000 */
[----:B--2---:R-:W2:Y:S02]  /*4ba0*/  LDG.E.U8 R155, desc[UR36][R162.64+0x78] ;  /* 0x00007824a29b7981 */ /* 0x004ea4000c1e1100 */
[----:B--2---:R-:W-:-:S05]  /*4bb0*/  PRMT R5, R155, 0x8880, RZ ;  /* 0x000088809b057816 */ /* 0x004fca00000000ff */
[----:B------:R-:W-:-:S07]  /*4bc0*/  IMAD R164, R5, R154, RZ ;  /* 0x0000009a05a47224 */ /* 0x000fce00078e02ff */
.L_x_155:
[----:B------:R-:W-:Y:S05]  /*4bd0*/  BSYNC B1 ;  /* 0x0000000000017941 */ /* 0x000fea0003800000 */
.L_x_154:
[----:B------:R-:W-:Y:S01]  /*4be0*/  @!P2 IMAD R5, R150, R153, R164 ;  /* 0x000000999605a224 */ /* 0x000fe200078e02a4 */
[----:B------:R-:W-:Y:S01]  /*4bf0*/  BSSY B1, `(.L_x_156) ;  /* 0x0000009000017945 */ /* 0x000fe20003800000 */
[C---:B0-----:R-:W-:Y:S02]  /*4c00*/  IMAD R23, R165.reuse, R157, R4 ;  /* 0x0000009da5177224 */ /* 0x041fe400078e0204 */
[CC--:B------:R-:W-:Y:S01]  /*4c10*/  IMAD.WIDE.U32 R160, R165.reuse, R156.reuse, R160 ;  /* 0x0000009ca5a07225 */ /* 0x0c0fe200078e00a0 */
[----:B------:R0:W-:Y:S03]  /*4c20*/  @!P2 STG.E.U8 desc[UR36][R8.64+0x78], R5 ;  /* 0x000078050800a986 */ /* 0x0001e6000c101124 */
[----:B------:R-:W-:Y:S01]  /*4c30*/  IMAD.WIDE.U32 R156, R165, R156, R20 ;  /* 0x0000009ca59c7225 */ /* 0x000fe200078e0014 */
[----:B------:R-:W-:Y:S06]  /*4c40*/  @P1 BRA `(.L_x_157) ;  /* 0x00000000000c1947 */ /* 0x000fec0003800000 */
[----:B--2---:R-:W0:Y:S02]  /*4c50*/  LDG.E.U8 R155, desc[UR36][R162.64+0x79] ;  /* 0x00007924a29b7981 */ /* 0x004e24000c1e1100 */
[----:B0-----:R-:W-:-:S05]  /*4c60*/  PRMT R5, R155, 0x8880, RZ ;  /* 0x000088809b057816 */ /* 0x001fca00000000ff */
[----:B------:R-:W-:-:S07]  /*4c70*/  IMAD R164, R5, R154, RZ ;  /* 0x0000009a05a47224 */ /* 0x000fce00078e02ff */
.L_x_157:
[----:B------:R-:W-:Y:S05]  /*4c80*/  BSYNC B1 ;  /* 0x0000000000017941 */ /* 0x000fea0003800000 */
.L_x_156:
[----:B------:R-:W-:Y:S01]  /*4c90*/  @!P1 IMAD R151, R151, R153, R164 ;  /* 0x0000009997979224 */ /* 0x000fe200078e02a4 */
[----:B------:R-:W-:Y:S01]  /*4ca0*/  ISETP.GE.AND P2, PT, R0, 0x81, PT ;  /* 0x000000810000780c */ /* 0x000fe20003f46270 */
[----:B------:R-:W-:Y:S01]  /*4cb0*/  BSSY B1, `(.L_x_158) ;  /* 0x000000c000017945 */ /* 0x000fe20003800000 */
[----:B------:R-:W-:Y:S02]  /*4cc0*/  IADD3 R4, P5, R156, R12, RZ ;  /* 0x0000000c9c047210 */ /* 0x000fe40007fbe0ff */
[----:B------:R1:W-:Y:S01]  /*4cd0*/  @!P1 STG.E.U8 desc[UR36][R8.64+0x79], R151 ;  /* 0x0000799708009986 */ /* 0x0003e2000c101124 */
[----:B------:R-:W-:Y:S02]  /*4ce0*/  ISETP.LT.OR P1, PT, R3, 0x1, !P2 ;  /* 0x000000010300780c */ /* 0x000fe40005721670 */
[----:B0-----:R-:W-:Y:S02]  /*4cf0*/  IADD3.X R5, R13, R157, R23, P5, !PT ;  /* 0x0000009d0d057210 */ /* 0x001fe40002ffe417 */
[----:B------:R-:W-:-:S02]  /*4d00*/  ISETP.GE.AND P0, PT, R0, 0x89, PT ;  /* 0x000000890000780c */ /* 0x000fc40003f06270 */
[----:B------:R-:W-:Y:S02]  /*4d10*/  IADD3 R12, P4, P3, R14, R12, R160 ;  /* 0x0000000c0e0c7210 */ /* 0x000fe40007b9e0a0 */
[----:B------:R-:W-:-:S05]  /*4d20*/  ISETP.LT.OR P5, PT, R3, 0x2, !P2 ;  /* 0x000000020300780c */ /* 0x000fca00057a1670 */
[----:B-1----:R-:W-:Y:S08]  /*4d30*/  @P1 BRA `(.L_x_159) ;  /* 0x00000000000c1947 */ /* 0x002ff00003800000 */
[----:B--2---:R-:W2:Y:S02]  /*4d40*/  LDG.E.U8 R155, desc[UR36][R4.64] ;  /* 0x00000024049b7981 */ /* 0x004ea4000c1e1100 */
[----:B--2---:R-:W-:-:S05]  /*4d50*/  PRMT R9, R155, 0x8880, RZ ;  /* 0x000088809b097816 */ /* 0x004fca00000000ff */
[----:B------:R-:W-:-:S07]  /*4d60*/  IMAD R164, R9, R154, RZ ;  /* 0x0000009a09a47224 */ /* 0x000fce00078e02ff */
.L_x_159:
[----:B------:R-:W-:Y:S05]  /*4d70*/  BSYNC B1 ;  /* 0x0000000000017941 */ /* 0x000fea0003800000 */
.L_x_158:
[----:B------:R-:W-:Y:S01]  /*4d80*/  @!P1 IMAD R9, R24, R153, R164 ;  /* 0x0000009918099224 */ /* 0x000fe200078e02a4 */
[----:B------:R-:W-:Y:S01]  /*4d90*/  BSSY B1, `(.L_x_160) ;  /* 0x0000007000017945 */ /* 0x000fe20003800000 */
[----:B------:R-:W-:-:S03]  /*4da0*/  IMAD.IADD R160, R23, 0x1, R161 ;  /* 0x0000000117a07824 */ /* 0x000fc600078e02a1 */
[----:B------:R0:W-:Y:S01]  /*4db0*/  @!P1 STG.E.U8 desc[UR36][R6.64], R9 ;  /* 0x0000000906009986 */ /* 0x0001e2000c101124 */
[----:B------:R-:W-:Y:S05]  /*4dc0*/  @P5 BRA `(.L_x_161) ;  /* 0x00000000000c5947 */ /* 0x000fea0003800000 */
[----:B--2---:R-:W0:Y:S02]  /*4dd0*/  LDG.E.U8 R155, desc[UR36][R4.64+0x1] ;  /* 0x00000124049b7981 */ /* 0x004e24000c1e1100 */
[----:B0-----:R-:W-:-:S05]  /*4de0*/  PRMT R9, R155, 0x8880, RZ ;  /* 0x000088809b097816 */ /* 0x001fca00000000ff */
[----:B------:R-:W-:-:S07]  /*4df0*/  IMAD R164, R9, R154, RZ ;  /* 0x0000009a09a47224 */ /* 0x000fce00078e02ff */
.L_x_161:
[----:B------:R-:W-:Y:S05]  /*4e00*/  BSYNC B1 ;  /* 0x0000000000017941 */ /* 0x000fea0003800000 */
.L_x_160:
[----:B------:R-:W-:Y:S01]  /*4e10*/  ISETP.LT.OR P1, PT, R3, 0x1, !P0 ;  /* 0x000000010300780c */ /* 0x000fe20004721670 */
[----:B------:R-:W-:Y:S01]  /*4e20*/  @!P5 IMAD R25, R25, R153, R164 ;  /* 0x000000991919d224 */ /* 0x000fe200078e02a4 */
[----:B------:R-:W-:Y:S01]  /*4e30*/  BSSY B1, `(.L_x_162) ;  /* 0x000000a000017945 */ /* 0x000fe20003800000 */
[----:B------:R-:W-:Y:S02]  /*4e40*/  IADD3.X R13, R21, R13, R160, P4, P3 ;  /* 0x0000000d150d7210 */ /* 0x000fe400027e64a0 */
[C---:B------:R-:W-:Y:S01]  /*4e50*/  ISETP.LT.OR P4, PT, R3.reuse, 0x2, !P0 ;  /* 0x000000020300780c */ /* 0x040fe20004781670 */
[----:B------:R1:W-:Y:S01]  /*4e60*/  @!P5 STG.E.U8 desc[UR36][R6.64+0x1], R25 ;  /* 0x000001190600d986 */ /* 0x0003e2000c101124 */
[C---:B------:R-:W-:Y:S02]  /*4e70*/  ISETP.LT.OR P5, PT, R3.reuse, 0x9, !P2 ;  /* 0x000000090300780c */ /* 0x040fe400057a1670 */
[----:B------:R-:W-:-:S04]  /*4e80*/  ISETP.LT.OR P3, PT, R3, 0xa, !P2 ;  /* 0x0000000a0300780c */ /* 0x000fc80005761670 */
[----:B------:R-:W-:Y:S09]  /*4e90*/  @P1 BRA `(.L_x_163) ;  /* 0x00000000000c1947 */ /* 0x000ff20003800000 */
[----:B--2---:R-:W0:Y:S02]  /*4ea0*/  LDG.E.U8 R155, desc[UR36][R12.64] ;  /* 0x000000240c9b7981 */ /* 0x004e24000c1e1100 */
[----:B0-----:R-:W-:-:S05]  /*4eb0*/  PRMT R9, R155, 0x8880, RZ ;  /* 0x000088809b097816 */ /* 0x001fca00000000ff */
[----:B------:R-:W-:-:S07]  /*4ec0*/  IMAD R164, R9, R154, RZ ;  /* 0x0000009a09a47224 */ /* 0x000fce00078e02ff */
.L_x_163:
[----:B------:R-:W-:Y:S05]  /*4ed0*/  BSYNC B1 ;  /* 0x0000000000017941 */ /* 0x000fea0003800000 */
.L_x_162:
[----:B0-----:R-:W-:Y:S01]  /*4ee0*/  @!P1 IMAD R9, R26, R153, R164 ;  /* 0x000000991a099224 */ /* 0x001fe200078e02a4 */
[----:B------:R-:W-:Y:S04]  /*4ef0*/  BSSY B1, `(.L_x_164) ;  /* 0x0000006000017945 */ /* 0x000fe80003800000 */
[----:B------:R0:W-:Y:S01]  /*4f00*/  @!P1 STG.E.U8 desc[UR36][R10.64], R9 ;  /* 0x000000090a009986 */ /* 0x0001e2000c101124 */
[----:B------:R-:W-:Y:S05]  /*4f10*/  @P4 BRA `(.L_x_165) ;  /* 0x00000000000c4947 */ /* 0x000fea0003800000 */
[----:B--2---:R-:W0:Y:S02]  /*4f20*/  LDG.E.U8 R155, desc[UR36][R12.64+0x1] ;  /* 0x000001240c9b7981 */ /* 0x004e24000c1e1100 */
[----:B0-----:R-:W-:-:S05]  /*4f30*/  PRMT R9, R155, 0x8880, RZ ;  /* 0x000088809b097816 */ /* 0x001fca00000000ff */
[----:B------:R-:W-:-:S07]  /*4f40*/  IMAD R164, R9, R154, RZ ;  /* 0x0000009a09a47224 */ /* 0x000fce00078e02ff */
.L_x_165:
[----:B------:R-:W-:Y:S05]  /*4f50*/  BSYNC B1 ;  /* 0x0000000000017941 */ /* 0x000fea0003800000 */
.L_x_164:
[----:B------:R-:W-:Y:S01]  /*4f60*/  @!P4 IMAD R27, R27, R153, R164 ;  /* 0x000000991b1bc224 */ /* 0x000fe200078e02a4 */
[----:B------:R-:W-:Y:S04]  /*4f70*/  BSSY B1, `(.L_x_166) ;  /* 0x0000006000017945 */ /* 0x000fe80003800000 */
[----:B------:R0:W-:Y:S01]  /*4f80*/  @!P4 STG.E.U8 desc[UR36][R10.64+0x1], R27 ;  /* 0x0000011b0a00c986 */ /* 0x0001e2000c101124 */
[----:B------:R-:W-:Y:S05]  /*4f90*/  @P5 BRA `(.L_x_167) ;  /* 0x00000000000c5947 */ /* 0x000fea0003800000 */
[----:B--2---:R-:W0:Y:S02]  /*4fa0*/  LDG.E.U8 R155, desc[UR36][R4.64+0x8] ;  /* 0x00000824049b7981 */ /* 0x004e24000c1e1100 */
[----:B0-----:R-:W-:-:S05]  /*4fb0*/  PRMT R9, R155, 0x8880, RZ ;  /* 0x000088809b097816 */ /* 0x001fca00000000ff */
[----:B------:R-:W-:-:S07]  /*4fc0*/  IMAD R164, R9, R154, RZ ;  /* 0x0000009a09a47224 */ /* 0x000fce00078e02ff */
.L_x_167:
[----:B------:R-:W-:Y:S05]  /*4fd0*/  BSYNC B1 ;  /* 0x0000000000017941 */ /* 0x000fea0003800000 */
.L_x_166:
[----:B0-----:R-:W-:Y:S01]  /*4fe0*/  @!P5 IMAD R9, R28, R153, R164 ;  /* 0x000000991c09d224 */ /* 0x001fe200078e02a4 */
[----:B------:R-:W-:Y:S04]  /*4ff0*/  BSSY B1, `(.L_x_168) ;  /* 0x0000006000017945 */ /* 0x000fe80003800000 */
[----:B------:R0:W-:Y:S01]  /*5000*/  @!P5 STG.E.U8 desc[UR36][R6.64+0x8], R9 ;  /* 0x000008090600d986 */ /* 0x0001e2000c101124 */
[----:B------:R-:W-:Y:S05]  /*5010*/  @P3 BRA `(.L_x_169) ;  /* 0x00000000000c3947 */ /* 0x000fea0003800000 */
[----:B--2---:R-:W0:Y:S02]  /*5020*/  LDG.E.U8 R155, desc[UR36][R4.64+0x9] ;  /* 0x00000924049b7981 */ /* 0x004e24000c1e1100 */
[----:B0-----:R-:W-:-:S05]  /*5030*/  PRMT R9, R155, 0x8880, RZ ;  /* 0x000088809b097816 */ /* 0x001fca00000000ff */
[----:B------:R-:W-:-:S07]  /*5040*/  IMAD R164, R9, R154, RZ ;  /* 0x0000009a09a47224 */ /* 0x000fce00078e02ff */
.L_x_169:
[----:B------:R-:W-:Y:S05]  /*5050*/  BSYNC B1 ;  /* 0x0000000000017941 */ /* 0x000fea0003800000 */
.L_x_168:
[----:B------:R-:W-:Y:S01]  /*5060*/  ISETP.LT.OR P5, PT, R3, 0x9, !P0 ;  /* 0x000000090300780c */ /* 0x000fe200047a1670 */
[----:B------:R-:W-:Y:S01]  /*5070*/  @!P3 IMAD R29, R29, R153, R164 ;  /* 0x000000991d1db224 */ /* 0x000fe200078e02a4 */
[----:B------:R-:W-:Y:S01]  /*5080*/  BSSY B1, `(.L_x_170) ;  /* 0x0000009000017945 */ /* 0x000fe20003800000 */
[C---:B------:R-:W-:Y:S02]  /*5090*/  ISETP.LT.OR P4, PT, R3.reuse, 0xa, !P0 ;  /* 0x0000000a0300780c */ /* 0x040fe40004781670 */
[C---:B------:R-:W-:Y:S01]  /*50a0*/  ISETP.LT.OR P1, PT, R3.reuse, 0x12, !P2 ;  /* 0x000000120300780c */ /* 0x040fe20005721670 */
[----:B------:R0:W-:Y:S01]  /*50b0*/  @!P3 STG.E.U8 desc[UR36][R6.64+0x9], R29 ;  /* 0x0000091d0600b986 */ /* 0x0001e2000c101124 */
[----:B------:R-:W-:-:S06]  /*50c0*/  ISETP.LT.OR P3, PT, R3, 0x11, !P2 ;  /* 0x000000110300780c */ /* 0x000fcc0005761670 */
[----:B------:R-:W-:Y:S07]  /*50d0*/  @P5 BRA `(.L_x_171) ;  /* 0x00000000000c5947 */ /* 0x000fee0003800000 */
[----:B--2---:R-:W0:Y:S02]  /*50e0*/  LDG.E.U8 R155, desc[UR36][R12.64+0x8] ;  /* 0x000008240c9b7981 */ /* 0x004e24000c1e1100 */
[----:B0-----:R-:W-:-:S05]  /*50f0*/  PRMT R9, R155, 0x8880, RZ ;  /* 0x000088809b097816 */ /* 0x001fca00000000ff */
[----:B------:R-:W-:-:S07]  /*5100*/  IMAD R164, R9, R154, RZ ;  /* 0x0000009a09a47224 */ /* 0x000fce00078e02ff */
.L_x_171:
[----:B------:R-:W-:Y:S05]  /*5110*/  BSYNC B1 ;  /* 0x0000000000017941 */ /* 0x000fea0003800000 */
.L_x_170:
[----:B0-----:R-:W-:Y:S01]  /*5120*/  @!P5 IMAD R9, R30, R153, R164 ;  /* 0x000000991e09d224 */ /* 0x001fe200078e02a4 */
[----:B------:R-:W-:Y:S04]  /*5130*/  BSSY B1, `(.L_x_172) ;  /* 0x0000006000017945 */ /* 0x000fe80003800000 */
[----:B------:R0:W-:Y:S01]  /*5140*/  @!P5 STG.E.U8 desc[UR36][R10.64+0x8], R9 ;  /* 0x000008090a00d986 */ /* 0x0001e2000c101124 */
[----:B------:R-:W-:Y:S05]  /*5150*/  @P4 BRA `(.L_x_173) ;  /* 0x00000000000c4947 */ /* 0x000fea0003800000 */
[----:B--2---:R-:W0:Y:S02]  /*5160*/  LDG.E.U8 R155, desc[UR36][R12.64+0x9] ;  /* 0x000009240c9b7981 */ /* 0x004e24000c1e1100 */
[----:B0-----:R-:W-:-:S05]  /*5170*/  PRMT R9, R155, 0x8880, RZ ;  /* 0x000088809b097816 */ /* 0x001fca00000000ff */
[----:B------:R-:W-:-:S07]  /*5180*/  IMAD R164, R9, R154, RZ ;  /* 0x0000009a09a47224 */ /* 0x000fce00078e02ff */
.L_x_173:
[----:B------:R-:W-:Y:S05]  /*5190*/  BSYNC B1 ;  /* 0x0000000000017941 */ /* 0x000fea0003800000 */
.L_x_172:
[----:B------:R-:W-:Y:S01]  /*51a0*/  @!P4 IMAD R31, R31, R153, R164 ;  /* 0x000000991f1fc224 */ /* 0x000fe200078e02a4 */
[----:B------:R-:W-:Y:S04]  /*51b0*/  BSSY B1, `(.L_x_174) ;  /* 0x0000006000017945 */ /* 0x000fe80003800000 */
[----:B------:R0:W-:Y:S01]  /*51c0*/  @!P4 STG.E.U8 desc[UR36][R10.64+0x9], R31 ;  /* 0x0000091f0a00c986 */ /* 0x0001e2000c101124 */
[----:B------:R-:W-:Y:S05]  /*51d0*/  @P3 BRA `(.L_x_175) ;  /* 0x00000000000c3947 */ /* 0x000fea0003800000 */
[----:B--2---:R-:W0:Y:S02]  /*51e0*/  LDG.E.U8 R155, desc[UR36][R4.64+0x10] ;  /* 0x00001024049b7981 */ /* 0x004e24000c1e1100 */
[----:B0-----:R-:W-:-:S05]  /*51f0*/  PRMT R9, R155, 0x8880, RZ ;  /* 0x000088809b097816 */ /* 0x001fca00000000ff */
[----:B------:R-:W-:-:S07]  /*5200*/  IMAD R164, R9, R154, RZ ;  /* 0x0000009a09a47224 */ /* 0x000fce00078e02ff */
.L_x_175:
[----:B------:R-:W-:Y:S05]  /*5210*/  BSYNC B1 ;  /* 0x0000000000017941 */ /* 0x000fea0003800000 */
.L_x_174:
[----:B0-----:R-:W-:Y:S01]  /*5220*/  @!P3 IMAD R9, R32, R153, R164 ;  /* 0x000000992009b224 */ /* 0x001fe200078e02a4 */
[----:B------:R-:W-:Y:S04]  /*5230*/  BSSY B1, `(.L_x_176) ;  /* 0x0000006000017945 */ /* 0x000fe80003800000 */
[----:B------:R0:W-:Y:S01]  /*5240*/  @!P3 STG.E.U8 desc[UR36][R6.64+0x10], R9 ;  /* 0x000010090600b986 */ /* 0x0001e2000c101124 */
[----:B------:R-:W-:Y:S05]  /*5250*/  @P1 BRA `(.L_x_177) ;  /* 0x00000000000c1947 */ /* 0x000fea0003800000 */
[----:B--2---:R-:W0:Y:S02]  /*5260*/  LDG.E.U8 R155, desc[UR36][R4.64+0x11] ;  /* 0x00001124049b7981 */ /* 0x004e24000c1e1100 */
[----:B0-----:R-:W-:-:S05]  /*5270*/  PRMT R9, R155, 0x8880, RZ ;  /* 0x000088809b097816 */ /* 0x001fca00000000ff */
[----:B------:R-:W-:-:S07]  /*5280*/  IMAD R164, R9, R154, RZ ;  /* 0x0000009a09a47224 */ /* 0x000fce00078e02ff */
.L_x_177:
[----:B------:R-:W-:Y:S05]  /*5290*/  BSYNC B1 ;  /* 0x0000000000017941 */ /* 0x000fea0003800000 */
.L_x_176:
        /* <DEDUP_REMOVED lines=11> */
.L_x_179:
[----:B------:R-:W-:Y:S05]  /*5350*/  BSYNC B1 ;  /* 0x0000000000017941 */ /* 0x000fea0003800000 */
.L_x_178:
[----:B0-----:R-:W-:Y:S01]  /*5360*/  @!P4 IMAD R9, R34, R153, R164 ;  /* 0x000000992209c224 */ /* 0x001fe200078e02a4 */
[----:B------:R-:W-:Y:S04]  /*5370*/  BSSY B1, `(.L_x_180) ;  /* 0x0000006000017945 */ /* 0x000fe80003800000 */
[----:B------:R0:W-:Y:S01]  /*5380*/  @!P4 STG.E.U8 desc[UR36][R10.64+0x10], R9 ;  /* 0x000010090a00c986 */ /* 0x0001e2000c101124 */
[----:B------:R-:W-:Y:S05]  /*5390*/  @P3 BRA `(.L_x_181) ;  /* 0x00000000000c3947 */ /* 0x000fea0003800000 */
[----:B--2---:R-:W0:Y:S02]  /*53a0*/  LDG.E.U8 R155, desc[UR36][R12.64+0x11] ;  /* 0x000011240c9b7981 */ /* 0x004e24000c1e1100 */
[----:B0-----:R-:W-:-:S05]  /*53b0*/  PRMT R9, R155, 0x8880, RZ ;  /* 0x000088809b097816 */ /* 0x001fca00000000ff */
[----:B------:R-:W-:-:S07]  /*53c0*/  IMAD R164, R9, R154, RZ ;  /* 0x0000009a09a47224 */ /* 0x000fce00078e02ff */
.L_x_181:
[----:B------:R-:W-:Y:S05]  /*53d0*/  BSYNC B1 ;  /* 0x0000000000017941 */ /* 0x000fea0003800000 */
.L_x_180:
[----:B------:R-:W-:Y:S01]  /*53e0*/  @!P3 IMAD R35, R35, R153, R164 ;  /* 0x000000992323b224 */ /* 0x000fe200078e02a4 */
[----:B------:R-:W-:Y:S04]  /*53f0*/  BSSY B1, `(.L_x_182) ;  /* 0x0000006000017945 */ /* 0x000fe80003800000 */
[----:B------:R0:W-:Y:S01]  /*5400*/  @!P3 STG.E.U8 desc[UR36][R10.64+0x11], R35 ;  /* 0x000011230a00b986 */ /* 0x0001e2000c101124 */
[----:B------:R-:W-:Y:S05]  /*5410*/  @P5 BRA `(.L_x_183) ;  /* 0x00000000000c5947 */ /* 0x000fea0003800000 */
[----:B--2---:R-:W0:Y:S02]  /*5420*/  LDG.E.U8 R155, desc[UR36][R4.64+0x18] ;  /* 0x00001824049b7981 */ /* 0x004e24000c1e1100 */
[----:B0-----:R-:W-:-:S05]  /*5430*/  PRMT R9, R155, 0x8880, RZ ;  /* 0x000088809b097816 */ /* 0x001fca00000000ff */
[----:B------:R-:W-:-:S07]  /*5440*/  IMAD R164, R9, R154, RZ ;  /* 0x0000009a09a47224 */ /* 0x000fce00078e02ff */
.L_x_183:
[----:B------:R-:W-:Y:S05]  /*5450*/  BSYNC B1 ;  /* 0x0000000000017941 */ /* 0x000fea0003800000 */
.L_x_182:
[----:B0-----:R-:W-:Y:S01]  /*5460*/  @!P5 IMAD R9, R36, R153, R164 ;  /* 0x000000992409d224 */ /* 0x001fe200078e02a4 */
[----:B------:R-:W-:Y:S04]  /*5470*/  BSSY B1, `(.L_x_184) ;  /* 0x0000006000017945 */ /* 0x000fe80003800000 */
[----:B------:R0:W-:Y:S01]  /*5480*/  @!P5 STG.E.U8 desc[UR36][R6.64+0x18], R9 ;  /* 0x000018090600d986 */ /* 0x0001e2000c101124 */
[----:B------:R-:W-:Y:S05]  /*5490*/  @P1 BRA `(.L_x_185) ;  /* 0x00000000000c1947 */ /* 0x000fea0003800000 */
[----:B--2---:R-:W0:Y:S02]  /*54a0*/  LDG.E.U8 R155, desc[UR36][R4.64+0x19] ;  /* 0x00001924049b7981 */ /* 0x004e24000c1e1100 */
[----:B0-----:R-:W-:-:S05]  /*54b0*/  PRMT R9, R155, 0x8880, RZ ;  /* 0x000088809b097816 */ /* 0x001fca00000000ff */
[----:B------:R-:W-:-:S07]  /*54c0*/  IMAD R164, R9, R154, RZ ;  /* 0x0000009a09a47224 */ /* 0x000fce00078e02ff */
.L_x_185:
[----:B------:R-:W-:Y:S05]  /*54d0*/  BSYNC B1 ;  /* 0x0000000000017941 */ /* 0x000fea0003800000 */
.L_x_184:
        /* <DEDUP_REMOVED lines=11> */
.L_x_187:
[----:B------:R-:W-:Y:S05]  /*5590*/  BSYNC B1 ;  /* 0x0000000000017941 */ /* 0x000fea0003800000 */
.L_x_186:
[----:B0-----:R-:W-:Y:S01]  /*55a0*/  @!P4 IMAD R9, R38, R153, R164 ;  /* 0x000000992609c224 */ /* 0x001fe200078e02a4 */
[----:B------:R-:W-:Y:S04]  /*55b0*/  BSSY B1, `(.L_x_188) ;  /* 0x0000006000017945 */ /* 0x000fe80003800000 */
[----:B------:R0:W-:Y:S01]  /*55c0*/  @!P4 STG.E.U8 desc[UR36][R10.64+0x18], R9 ;  /* 0x000018090a00c986 */ /* 0x0001e2000c101124 */
[----:B------:R-:W-:Y:S05]  /*55d0*/  @P3 BRA `(.L_x_189) ;  /* 0x00000000000c3947 */ /* 0x000fea0003800000 */
[----:B--2---:R-:W0:Y:S02]  /*55e0*/  LDG.E.U8 R155, desc[UR36][R12.64+0x19] ;  /* 0x000019240c9b7981 */ /* 0x004e24000c1e1100 */
[----:B0-----:R-:W-:-:S05]  /*55f0*/  PRMT R9, R155, 0x8880, RZ ;  /* 0x000088809b097816 */ /* 0x001fca00000000ff */
[----:B------:R-:W-:-:S07]  /*5600*/  IMAD R164, R9, R154, RZ ;  /* 0x0000009a09a47224 */ /* 0x000fce00078e02ff */
.L_x_189:
[----:B------:R-:W-:Y:S05]  /*5610*/  BSYNC B1 ;  /* 0x0000000000017941 */ /* 0x000fea0003800000 */
.L_x_188:
[----:B------:R-:W-:Y:S01]  /*5620*/  @!P3 IMAD R39, R39, R153, R164 ;  /* 0x000000992727b224 */ /* 0x000fe200078e02a4 */
[----:B------:R-:W-:Y:S04]  /*5630*/  BSSY B1, `(.L_x_190) ;  /* 0x0000006000017945 */ /* 0x000fe80003800000 */
[----:B------:R0:W-:Y:S01]  /*5640*/  @!P3 STG.E.U8 desc[UR36][R10.64+0x19], R39 ;  /* 0x000019270a00b986 */ /* 0x0001e2000c101124 */
[----:B------:R-:W-:Y:S05]  /*5650*/  @P5 BRA `(.L_x_191) ;  /* 0x00000000000c5947 */ /* 0x000fea0003800000 */
[----:B--2---:R-:W0:Y:S02]  /*5660*/  LDG.E.U8 R155, desc[UR36][R4.64+0x20] ;  /* 0x00002024049b7981 */ /* 0x004e24000c1e1100 */
[----:B0-----:R-:W-:-:S05]  /*5670*/  PRMT R9, R155, 0x8880, RZ ;  /* 0x000088809b097816 */ /* 0x001fca00000000ff */
[----:B------:R-:W-:-:S07]  /*5680*/  IMAD R164, R9, R154, RZ ;  /* 0x0000009a09a47224 */ /* 0x000fce00078e02ff */
.L_x_191:
[----:B------:R-:W-:Y:S05]  /*5690*/  BSYNC B1 ;  /* 0x0000000000017941 */ /* 0x000fea0003800000 */
.L_x_190:
[----:B0-----:R-:W-:Y:S01]  /*56a0*/  @!P5 IMAD R9, R40, R153, R164 ;  /* 0x000000992809d224 */ /* 0x001fe200078e02a4 */
[----:B------:R-:W-:Y:S04]  /*56b0*/  BSSY B1, `(.L_x_192) ;  /* 0x0000006000017945 */ /* 0x000fe80003800000 */
[----:B------:R0:W-:Y:S01]  /*56c0*/  @!P5 STG.E.U8 desc[UR36][R6.64+0x20], R9 ;  /* 0x000020090600d986 */ /* 0x0001e2000c101124 */
[----:B------:R-:W-:Y:S05]  /*56d0*/  @P1 BRA `(.L_x_193) ;  /* 0x00000000000c1947 */ /* 0x000fea0003800000 */
[----:B--2---:R-:W0:Y:S02]  /*56e0*/  LDG.E.U8 R155, desc[UR36][R4.64+0x21] ;  /* 0x00002124049b7981 */ /* 0x004e24000c1e1100 */
[----:B0-----:R-:W-:-:S05]  /*56f0*/  PRMT R9, R155, 0x8880, RZ ;  /* 0x000088809b097816 */ /* 0x001fca00000000ff */
[----:B------:R-:W-:-:S07]  /*5700*/  IMAD R164, R9, R154, RZ ;  /* 0x0000009a09a47224 */ /* 0x000fce00078e02ff */
.L_x_193:
[----:B------:R-:W-:Y:S05]  /*5710*/  BSYNC B1 ;  /* 0x0000000000017941 */ /* 0x000fea0003800000 */
.L_x_192:
        /* <DEDUP_REMOVED lines=11> */
.L_x_195:
[----:B------:R-:W-:Y:S05]  /*57d0*/  BSYNC B1 ;  /* 0x0000000000017941 */ /* 0x000fea0003800000 */
.L_x_194:
[----:B0-----:R-:W-:Y:S01]  /*57e0*/  @!P4 IMAD R9, R42, R153, R164 ;  /* 0x000000992a09c224 */ /* 0x001fe200078e02a4 */
[----:B------:R-:W-:Y:S04]  /*57f0*/  BSSY B1, `(.L_x_196) ;  /* 0x0000006000017945 */ /* 0x000fe80003800000 */
[----:B------:R0:W-:Y:S01]  /*5800*/  @!P4 STG.E.U8 desc[UR36][R10.64+0x20], R9 ;  /* 0x000020090a00c986 */ /* 0x0001e2000c101124 */
[----:B------:R-:W-:Y:S05]  /*5810*/  @P3 BRA `(.L_x_197) ;  /* 0x00000000000c3947 */ /* 0x000fea0003800000 */
[----:B--2---:R-:W0:Y:S02]  /*5820*/  LDG.E.U8 R155, desc[UR36][R12.64+0x21] ;  /* 0x000021240c9b7981 */ /* 0x004e24000c1e1100 */
[----:B0-----:R-:W-:-:S05]  /*5830*/  PRMT R9, R155, 0x8880, RZ ;  /* 0x000088809b097816 */ /* 0x001fca00000000ff */
[----:B------:R-:W-:-:S07]  /*5840*/  IMAD R164, R9, R154, RZ ;  /* 0x0000009a09a47224 */ /* 0x000fce00078e02ff */
.L_x_197:
[----:B------:R-:W-:Y:S05]  /*5850*/  BSYNC B1 ;  /* 0x0000000000017941 */ /* 0x000fea0003800000 */
.L_x_196:
[----:B------:R-:W-:Y:S01]  /*5860*/  @!P3 IMAD R43, R43, R153, R164 ;  /* 0x000000992b2bb224 */ /* 0x000fe200078e02a4 */
[----:B------:R-:W-:Y:S04]  /*5870*/  BSSY B1, `(.L_x_198) ;  /* 0x0000006000017945 */ /* 0x000fe80003800000 */
[----:B------:R0:W-:Y:S01]  /*5880*/  @!P3 STG.E.U8 desc[UR36][R10.64+0x21], R43 ;  /* 0x0000212b0a00b986 */ /* 0x0001e2000c101124 */
[----:B------:R-:W-:Y:S05]  /*5890*/  @P5 BRA `(.L_x_199) ;  /* 0x00000000000c5947 */ /* 0x000fea0003800000 */
[----:B--2---:R-:W0:Y:S02]  /*58a0*/  LDG.E.U8 R155, desc[UR36][R4.64+0x28] ;  /* 0x00002824049b7981 */ /* 0x004e24000c1e1100 */
[----:B0-----:R-:W-:-:S05]  /*58b0*/  PRMT R9, R155, 0x8880, RZ ;  /* 0x000088809b097816 */ /* 0x001fca00000000ff */
[----:B------:R-:W-:-:S07]  /*58c0*/  IMAD R164, R9, R154, RZ ;  /* 0x0000009a09a47224 */ /* 0x000fce00078e02ff */
.L_x_199:
[----:B------:R-:W-:Y:S05]  /*58d0*/  BSYNC B1 ;  /* 0x0000000000017941 */ /* 0x000fea0003800000 */
.L_x_198:
[----:B0-----:R-:W-:Y:S01]  /*58e0*/  @!P5 IMAD R9, R44, R153, R164 ;  /* 0x000000992c09d224 */ /* 0x001fe200078e02a4 */
[----:B------:R-:W-:Y:S04]  /*58f0*/  BSSY B1, `(.L_x_200) ;  /* 0x0000006000017945 */ /* 0x000fe80003800000 */
[----:B------:R0:W-:Y:S01]  /*5900*/  @!P5 STG.E.U8 desc[UR36][R6.64+0x28], R9 ;  /* 0x000028090600d986 */ /* 0x0001e2000c101124 */
[----:B------:R-:W-:Y:S05]  /*5910*/  @P1 BRA `(.L_x_201) ;  /* 0x00000000000c1947 */ /* 0x000fea0003800000 */
[----:B--2---:R-:W0:Y:S02]  /*5920*/  LDG.E.U8 R155, desc[UR36][R4.64+0x29] ;  /* 0x00002924049b7981 */ /* 0x004e24000c1e1100 */
[----:B0-----:R-:W-:-:S05]  /*5930*/  PRMT R9, R155, 0x8880, RZ ;  /* 0x000088809b097816 */ /* 0x001fca00000000ff */
[----:B------:R-:W-:-:S07]  /*5940*/  IMAD R164, R9, R154, RZ ;  /* 0x0000009a09a47224 */ /* 0x000fce00078e02ff */
.L_x_201:
[----:B------:R-:W-:Y:S05]  /*5950*/  BSYNC B1 ;  /* 0x0000000000017941 */ /* 0x000fea0003800000 */
.L_x_200:
        /* <DEDUP_REMOVED lines=11> */
.L_x_203:
[----:B------:R-:W-:Y:S05]  /*5a10*/  BSYNC B1 ;  /* 0x0000000000017941 */ /* 0x000fea0003800000 */
.L_x_202:
[----:B0-----:R-:W-:Y:S01]  /*5a20*/  @!P4 IMAD R9, R46, R153, R164 ;  /* 0x000000992e09c224 */ /* 0x001fe200078e02a4 */
[----:B------:R-:W-:Y:S04]  /*5a30*/  BSSY B1, `(.L_x_204) ;  /* 0x0000006000017945 */ /* 0x000fe80003800000 */
[----:B------:R0:W-:Y:S01]  /*5a40*/  @!P4 STG.E.U8 desc[UR36][R10.64+0x28], R9 ;  /* 0x000028090a00c986 */ /* 0x0001e2000c101124 */
[----:B------:R-:W-:Y:S05]  /*5a50*/  @P3 BRA `(.L_x_205) ;  /* 0x00000000000c3947 */ /* 0x000fea0003800000 */
[----:B--2---:R-:W0:Y:S02]  /*5a60*/  LDG.E.U8 R155, desc[UR36][R12.64+0x29] ;  /* 0x000029240c9b7981 */ /* 0x004e24000c1e1100 */
[----:B0-----:R-:W-:-:S05]  /*5a70*/  PRMT R9, R155, 0x8880, RZ ;  /* 0x000088809b097816 */ /* 0x001fca00000000ff */
[----:B------:R-:W-:-:S07]  /*5a80*/  IMAD R164, R9, R154, RZ ;  /* 0x0000009a09a47224 */ /* 0x000fce00078e02ff */
.L_x_205:
[----:B------:R-:W-:Y:S05]  /*5a90*/  BSYNC B1 ;  /* 0x0000000000017941 */ /* 0x000fea0003800000 */
.L_x_204:
[----:B------:R-:W-:Y:S01]  /*5aa0*/  @!P3 IMAD R47, R47, R153, R164 ;  /* 0x000000992f2fb224 */ /* 0x000fe200078e02a4 */
[----:B------:R-:W-:Y:S04]  /*5ab0*/  BSSY B1, `(.L_x_206) ;  /* 0x0000006000017945 */ /* 0x000fe80003800000 */
[----:B------:R0:W-:Y:S01]  /*5ac0*/  @!P3 STG.E.U8 desc[UR36][R10.64+0x29], R47 ;  /* 0x0000292f0a00b986 */ /* 0x0001e2000c101124 */
[----:B------:R-:W-:Y:S05]  /*5ad0*/  @P5 BRA `(.L_x_207) ;  /* 0x00000000000c5947 */ /* 0x000fea0003800000 */
[----:B--2---:R-:W0:Y:S02]  /*5ae0*/  LDG.E.U8 R155, desc[UR36][R4.64+0x30] ;  /* 0x00003024049b7981 */ /* 0x004e24000c1e1100 */
[----:B0-----:R-:W-:-:S05]  /*5af0*/  PRMT R9, R155, 0x8880, RZ ;  /* 0x000088809b097816 */ /* 0x001fca00000000ff */
[----:B------:R-:W-:-:S07]  /*5b00*/  IMAD R164, R9, R154, RZ ;  /* 0x0000009a09a47224 */ /* 0x000fce00078e02ff */
.L_x_207:
[----:B------:R-:W-:Y:S05]  /*5b10*/  BSYNC B1 ;  /* 0x0000000000017941 */ /* 0x000fea0003800000 */
.L_x_206:
[----:B0-----:R-:W-:Y:S01]  /*5b20*/  @!P5 IMAD R9, R48, R153, R164 ;  /* 0x000000993009d224 */ /* 0x001fe200078e02a4 */
[----:B------:R-:W-:Y:S04]  /*5b30*/  BSSY B1, `(.L_x_208) ;  /* 0x0000006000017945 */ /* 0x000fe80003800000 */
[----:B------:R0:W-:Y:S01]  /*5b40*/  @!P5 STG.E.U8 desc[UR36][R6.64+0x30], R9 ;  /* 0x000030090600d986 */ /* 0x0001e2000c101124 */
[----:B------:R-:W-:Y:S05]  /*5b50*/  @P1 BRA `(.L_x_209) ;  /* 0x00000000000c1947 */ /* 0x000fea0003800000 */
[----:B--2---:R-:W0:Y:S02]  /*5b60*/  LDG.E.U8 R155, desc[UR36][R4.64+0x31] ;  /* 0x00003124049b7981 */ /* 0x004e24000c1e1100 */
[----:B0-----:R-:W-:-:S05]  /*5b70*/  PRMT R9, R155, 0x8880, RZ ;  /* 0x000088809b097816 */ /* 0x001fca00000000ff */
[----:B------:R-:W-:-:S07]  /*5b80*/  IMAD R164, R9, R154, RZ ;  /* 0x0000009a09a47224 */ /* 0x000fce00078e02ff */
.L_x_209:
[----:B------:R-:W-:Y:S05]  /*5b90*/  BSYNC B1 ;  /* 0x0000000000017941 */ /* 0x000fea0003800000 */
.L_x_208:
        /* <DEDUP_REMOVED lines=11> */
.L_x_211:
[----:B------:R-:W-:Y:S05]  /*5c50*/  BSYNC B1 ;  /* 0x0000000000017941 */ /* 0x000fea0003800000 */
.L_x_210:
[----:B0-----:R-:W-:Y:S01]  /*5c60*/  @!P4 IMAD R9, R50, R153, R164 ;  /* 0x000000993209c224 */ /* 0x001fe200078e02a4 */
[----:B------:R-:W-:Y:S04]  /*5c70*/  BSSY B1, `(.L_x_212) ;  /* 0x0000006000017945 */ /* 0x000fe80003800000 */
[----:B------:R0:W-:Y:S01]  /*5c80*/  @!P4 STG.E.U8 desc[UR36][R10.64+0x30], R9 ;  /* 0x000030090a00c986 */ /* 0x0001e2000c101124 */
[----:B------:R-:W-:Y:S05]  /*5c90*/  @P3 BRA `(.L_x_213) ;  /* 0x00000000000c3947 */ /* 0x000fea0003800000 */
[----:B--2---:R-:W0:Y:S02]  /*5ca0*/  LDG.E.U8 R155, desc[UR36][R12.64+0x31] ;  /* 0x000031240c9b7981 */ /* 0x004e24000c1e1100 */
[----:B0-----:R-:W-:-:S05]  /*5cb0*/  PRMT R9, R155, 0x8880, RZ ;  /* 0x000088809b097816 */ /* 0x001fca00000000ff */
[----:B------:R-:W-:-:S07]  /*5cc0*/  IMAD R164, R9, R154, RZ ;  /* 0x0000009a09a47224 */ /* 0x000fce00078e02ff */
.L_x_213:
[----:B------:R-:W-:Y:S05]  /*5cd0*/  BSYNC B1 ;  /* 0x0000000000017941 */ /* 0x000fea0003800000 */
.L_x_212:
[----:B------:R-:W-:Y:S01]  /*5ce0*/  @!P3 IMAD R51, R51, R153, R164 ;  /* 0x000000993333b224 */ /* 0x000fe200078e02a4 */
[----:B------:R-:W-:Y:S04]  /*5cf0*/  BSSY B1, `(.L_x_214) ;  /* 0x0000006000017945 */ /* 0x000fe80003800000 */
[----:B------:R0:W-:Y:S01]  /*5d00*/  @!P3 STG.E.U8 desc[UR36][R10.64+0x31], R51 ;  /* 0x000031330a00b986 */ /* 0x0001e2000c101124 */
[----:B------:R-:W-:Y:S05]  /*5d10*/  @P5 BRA `(.L_x_215) ;  /* 0x00000000000c5947 */ /* 0x000fea0003800000 */
[----:B--2---:R-:W0:Y:S02]  /*5d20*/  LDG.E.U8 R155, desc[UR36][R4.64+0x38] ;  /* 0x00003824049b7981 */ /* 0x004e24000c1e1100 */
[----:B0-----:R-:W-:-:S05]  /*5d30*/  PRMT R9, R155, 0x8880, RZ ;  /* 0x000088809b097816 */ /* 0x001fca00000000ff */
[----:B------:R-:W-:-:S07]  /*5d40*/  IMAD R164, R9, R154, RZ ;  /* 0x0000009a09a47224 */ /* 0x000fce00078e02ff */
.L_x_215:
[----:B------:R-:W-:Y:S05]  /*5d50*/  BSYNC B1 ;  /* 0x0000000000017941 */ /* 0x000fea0003800000 */
.L_x_214:
[----:B0-----:R-:W-:Y:S01]  /*5d60*/  @!P5 IMAD R9, R52, R153, R164 ;  /* 0x000000993409d224 */ /* 0x001fe200078e02a4 */
[----:B------:R-:W-:Y:S04]  /*5d70*/  BSSY B1, `(.L_x_216) ;  /* 0x0000006000017945 */ /* 0x000fe80003800000 */
[----:B------:R0:W-:Y:S01]  /*5d80*/  @!P5 STG.E.U8 desc[UR36][R6.64+0x38], R9 ;  /* 0x000038090600d986 */ /* 0x0001e2000c101124 */
[----:B------:R-:W-:Y:S05]  /*5d90*/  @P1 BRA `(.L_x_217) ;  /* 0x00000000000c1947 */ /* 0x000fea0003800000 */
[----:B--2---:R-:W0:Y:S02]  /*5da0*/  LDG.E.U8 R155, desc[UR36][R4.64+0x39] ;  /* 0x00003924049b7981 */ /* 0x004e24000c1e1100 */
[----:B0-----:R-:W-:-:S05]  /*5db0*/  PRMT R9, R155, 0x8880, RZ ;  /* 0x000088809b097816 */ /* 0x001fca00000000ff */
[----:B------:R-:W-:-:S07]  /*5dc0*/  IMAD R164, R9, R154, RZ ;  /* 0x0000009a09a47224 */ /* 0x000fce00078e02ff */
.L_x_217:
[----:B------:R-:W-:Y:S05]  /*5dd0*/  BSYNC B1 ;  /* 0x0000000000017941 */ /* 0x000fea0003800000 */
.L_x_216:
        /* <DEDUP_REMOVED lines=11> */
.L_x_219:
[----:B------:R-:W-:Y:S05]  /*5e90*/  BSYNC B1 ;  /* 0x0000000000017941 */ /* 0x000fea0003800000 */
.L_x_218:
[----:B0-----:R-:W-:Y:S01]  /*5ea0*/  @!P4 IMAD R9, R54, R153, R164 ;  /* 0x000000993609c224 */ /* 0x001fe200078e02a4 */
[----:B------:R-:W-:Y:S04]  /*5eb0*/  BSSY B1, `(.L_x_220) ;  /* 0x0000006000017945 */ /* 0x000fe80003800000 */
[----:B------:R0:W-:Y:S01]  /*5ec0*/  @!P4 STG.E.U8 desc[UR36][R10.64+0x38], R9 ;  /* 0x000038090a00c986 */ /* 0x0001e2000c101124 */
[----:B------:R-:W-:Y:S05]  /*5ed0*/  @P3 BRA `(.L_x_221) ;  /* 0x00000000000c3947 */ /* 0x000fea0003800000 */
[----:B--2---:R-:W0:Y:S02]  /*5ee0*/  LDG.E.U8 R155, desc[UR36][R12.64+0x39] ;  /* 0x000039240c9b7981 */ /* 0x004e24000c1e1100 */
[----:B0-----:R-:W-:-:S05]  /*5ef0*/  PRMT R9, R155, 0x8880, RZ ;  /* 0x000088809b097816 */ /* 0x001fca00000000ff */
[----:B------:R-:W-:-:S07]  /*5f00*/  IMAD R164, R9, R154, RZ ;  /* 0x0000009a09a47224 */ /* 0x000fce00078e02ff */
.L_x_221:
[----:B------:R-:W-:Y:S05]  /*5f10*/  BSYNC B1 ;  /* 0x0000000000017941 */ /* 0x000fea0003800000 */
.L_x_220:
[----:B------:R-:W-:Y:S01]  /*5f20*/  @!P3 IMAD R55, R55, R153, R164 ;  /* 0x000000993737b224 */ /* 0x000fe200078e02a4 */
[----:B------:R-:W-:Y:S04]  /*5f30*/  BSSY B1, `(.L_x_222) ;  /* 0x0000006000017945 */ /* 0x000fe80003800000 */
[----:B------:R0:W-:Y:S01]  /*5f40*/  @!P3 STG.E.U8 desc[UR36][R10.64+0x39], R55 ;  /* 0x000039370a00b986 */ /* 0x0001e2000c101124 */
[----:B------:R-:W-:Y:S05]  /*5f50*/  @P5 BRA `(.L_x_223) ;  /* 0x00000000000c5947 */ /* 0x000fea0003800000 */
[----:B--2---:R-:W0:Y:S02]  /*5f60*/  LDG.E.U8 R155, desc[UR36][R4.64+0x40] ;  /* 0x00004024049b7981 */ /* 0x004e24000c1e1100 */
[----:B0-----:R-:W-:-:S05]  /*5f70*/  PRMT R9, R155, 0x8880, RZ ;  /* 0x000088809b097816 */ /* 0x001fca00000000ff */
[----:B------:R-:W-:-:S07]  /*5f80*/  IMAD R164, R9, R154, RZ ;  /* 0x0000009a09a47224 */ /* 0x000fce00078e02ff */
.L_x_223:
[----:B------:R-:W-:Y:S05]  /*5f90*/  BSYNC B1 ;  /* 0x0000000000017941 */ /* 0x000fea0003800000 */
.L_x_222:
[----:B0-----:R-:W-:Y:S01]  /*5fa0*/  @!P5 IMAD R9, R56, R153, R164 ;  /* 0x000000993809d224 */ /* 0x001fe200078e02a4 */
[----:B------:R-:W-:Y:S04]  /*5fb0*/  BSSY B1, `(.L_x_224) ;  /* 0x0000006000017945 */ /* 0x000fe80003800000 */
[----:B------:R0:W-:Y:S01]  /*5fc0*/  @!P5 STG.E.U8 desc[UR36][R6.64+0x40], R9 ;  /* 0x000040090600d986 */ /* 0x0001e2000c101124 */
[----:B------:R-:W-:Y:S05]  /*5fd0*/  @P1 BRA `(.L_x_225) ;  /* 0x00000000000c1947 */ /* 0x000fea0003800000 */
[----:B--2---:R-:W0:Y:S02]  /*5fe0*/  LDG.E.U8 R155, desc[UR36][R4.64+0x41] ;  /* 0x00004124049b7981 */ /* 0x004e24000c1e1100 */
[----:B0-----:R-:W-:-:S05]  /*5ff0*/  PRMT R9, R155, 0x8880, RZ ;  /* 0x000088809b097816 */ /* 0x001fca00000000ff */
[----:B------:R-:W-:-:S07]  /*6000*/  IMAD R164, R9, R154, RZ ;  /* 0x0000009a09a47224 */ /* 0x000fce00078e02ff */
.L_x_225:
[----:B------:R-:W-:Y:S05]  /*6010*/  BSYNC B1 ;  /* 0x0000000000017941 */ /* 0x000fea0003800000 */
.L_x_224:
        /* <DEDUP_REMOVED lines=11> */
.L_x_227:
[----:B------:R-:W-:Y:S05]  /*60d0*/  BSYNC B1 ;  /* 0x0000000000017941 */ /* 0x000fea0003800000 */
.L_x_226:
[----:B0-----:R-:W-:Y:S01]  /*60e0*/  @!P4 IMAD R9, R58, R153, R164 ;  /* 0x000000993a09c224 */ /* 0x001fe200078e02a4 */
[----:B------:R-:W-:Y:S04]  /*60f0*/  BSSY B1, `(.L_x_228) ;  /* 0x0000006000017945 */ /* 0x000fe80003800000 */
[----:B------:R0:W-:Y:S01]  /*6100*/  @!P4 STG.E.U8 desc[UR36][R10.64+0x40], R9 ;  /* 0x000040090a00c986 */ /* 0x0001e2000c101124 */
[----:B------:R-:W-:Y:S05]  /*6110*/  @P3 BRA `(.L_x_229) ;  /* 0x00000000000c3947 */ /* 0x000fea0003800000 */
[----:B--2---:R-:W0:Y:S02]  /*6120*/  LDG.E.U8 R155, desc[UR36][R12.64+0x41] ;  /* 0x000041240c9b7981 */ /* 0x004e24000c1e1100 */
[----:B0-----:R-:W-:-:S05]  /*6130*/  PRMT R9, R155, 0x8880, RZ ;  /* 0x000088809b097816 */ /* 0x001fca00000000ff */
[----:B------:R-:W-:-:S07]  /*6140*/  IMAD R164, R9, R154, RZ ;  /* 0x0000009a09a47224 */ /* 0x000fce00078e02ff */
.L_x_229:
[----:B------:R-:W-:Y:S05]  /*6150*/  BSYNC B1 ;  /* 0x0000000000017941 */ /* 0x000fea0003800000 */
.L_x_228:
[----:B------:R-:W-:Y:S01]  /*6160*/  @!P3 IMAD R59, R59, R153, R164 ;  /* 0x000000993b3bb224 */ /* 0x000fe200078e02a4 */
[----:B------:R-:W-:Y:S04]  /*6170*/  BSSY B1, `(.L_x_230) ;  /* 0x0000006000017945 */ /* 0x000fe80003800000 */
[----:B------:R0:W-:Y:S01]  /*6180*/  @!P3 STG.E.U8 desc[UR36][R10.64+0x41], R59 ;  /* 0x0000413b0a00b986 */ /* 0x0001e2000c101124 */
[----:B------:R-:W-:Y:S05]  /*6190*/  @P5 BRA `(.L_x_231) ;  /* 0x00000000000c5947 */ /* 0x000fea0003800000 */
[----:B--2---:R-:W0:Y:S02]  /*61a0*/  LDG.E.U8 R155, desc[UR36][R4.64+0x48] ;  /* 0x00004824049b7981 */ /* 0x004e24000c1e1100 */
[----:B0-----:R-:W-:-:S05]  /*61b0*/  PRMT R9, R155, 0x8880, RZ ;  /* 0x000088809b097816 */ /* 0x001fca00000000ff */
[----:B------:R-:W-:-:S07]  /*61c0*/  IMAD R164, R9, R154, RZ ;  /* 0x0000009a09a47224 */ /* 0x000fce00078e02ff */
.L_x_231:
[----:B------:R-:W-:Y:S05]  /*61d0*/  BSYNC B1 ;  /* 0x0000000000017941 */ /* 0x000fea0003800000 */
.L_x_230:
[----:B0-----:R-:W-:Y:S01]  /*61e0*/  @!P5 IMAD R9, R60, R153, R164 ;  /* 0x000000993c09d224 */ /* 0x001fe200078e02a4 */
[----:B------:R-:W-:Y:S04]  /*61f0*/  BSSY B1, `(.L_x_232) ;  /* 0x0000006000017945 */ /* 0x000fe80003800000 */
[----:B------:R0:W-:Y:S01]  /*6200*/  @!P5 STG.E.U8 desc[UR36][R6.64+0x48], R9 ;  /* 0x000048090600d986 */ /* 0x0001e2000c101124 */
[----:B------:R-:W-:Y:S05]  /*6210*/  @P1 BRA `(.L_x_233) ;  /* 0x00000000000c1947 */ /* 0x000fea0003800000 */
[----:B--2---:R-:W0:Y:S02]  /*6220*/  LDG.E.U8 R155, desc[UR36][R4.64+0x49] ;  /* 0x00004924049b7981 */ /* 0x004e24000c1e1100 */
[----:B0-----:R-:W-:-:S05]  /*6230*/  PRMT R9, R155, 0x8880, RZ ;  /* 0x000088809b097816 */ /* 0x001fca00000000ff */
[----:B------:R-:W-:-:S07]  /*6240*/  IMAD R164, R9, R154, RZ ;  /* 0x0000009a09a47224 */ /* 0x000fce00078e02ff */
.L_x_233:
[----:B------:R-:W-:Y:S05]  /*6250*/  BSYNC B1 ;  /* 0x0000000000017941 */ /* 0x000fea0003800000 */
.L_x_232:
        /* <DEDUP_REMOVED lines=11> */
.L_x_235:
[----:B------:R-:W-:Y:S05]  /*6310*/  BSYNC B1 ;  /* 0x0000000000017941 */ /* 0x000fea0003800000 */
.L_x_234:
[----:B0-----:R-:W-:Y:S01]  /*6320*/  @!P4 IMAD R9, R62, R153, R164 ;  /* 0x000000993e09c224 */ /* 0x001fe200078e02a4 */
[----:B------:R-:W-:Y:S04]  /*6330*/  BSSY B1, `(.L_x_236) ;  /* 0x0000006000017945 */ /* 0x000fe80003800000 */
[----:B------:R0:W-:Y:S01]  /*6340*/  @!P4 STG.E.U8 desc[UR36][R10.64+0x48], R9 ;  /* 0x000048090a00c986 */ /* 0x0001e2000c101124 */
[----:B------:R-:W-:Y:S05]  /*6350*/  @P3 BRA `(.L_x_237) ;  /* 0x00000000000c3947 */ /* 0x000fea0003800000 */
[----:B--2---:R-:W0:Y:S02]  /*6360*/  LDG.E.U8 R155, desc[UR36][R12.64+0x49] ;  /* 0x000049240c9b7981 */ /* 0x004e24000c1e1100 */
[----:B0-----:R-:W-:-:S05]  /*6370*/  PRMT R9, R155, 0x8880, RZ ;  /* 0x000088809b097816 */ /* 0x001fca00000000ff */
[----:B------:R-:W-:-:S07]  /*6380*/  IMAD R164, R9, R154, RZ ;  /* 0x0000009a09a47224 */ /* 0x000fce00078e02ff */
.L_x_237:
[----:B------:R-:W-:Y:S05]  /*6390*/  BSYNC B1 ;  /* 0x0000000000017941 */ /* 0x000fea0003800000 */
.L_x_236:
[----:B------:R-:W-:Y:S01]  /*63a0*/  @!P3 IMAD R63, R63, R153, R164 ;  /* 0x000000993f3fb224 */ /* 0x000fe200078e02a4 */
[----:B------:R-:W-:Y:S04]  /*63b0*/  BSSY B1, `(.L_x_238) ;  /* 0x0000006000017945 */ /* 0x000fe80003800000 */
[----:B------:R0:W-:Y:S01]  /*63c0*/  @!P3 STG.E.U8 desc[UR36][R10.64+0x49], R63 ;  /* 0x0000493f0a00b986 */ /* 0x0001e2000c101124 */
[----:B------:R-:W-:Y:S05]  /*63d0*/  @P5 BRA `(.L_x_239) ;  /* 0x00000000000c5947 */ /* 0x000fea0003800000 */
[----:B--2---:R-:W0:Y:S02]  /*63e0*/  LDG.E.U8 R155, desc[UR36][R4.64+0x50] ;  /* 0x00005024049b7981 */ /* 0x004e24000c1e1100 */
[----:B0-----:R-:W-:-:S05]  /*63f0*/  PRMT R9, R155, 0x8880, RZ ;  /* 0x000088809b097816 */ /* 0x001fca00000000ff */
[----:B------:R-:W-:-:S07]  /*6400*/  IMAD R164, R9, R154, RZ ;  /* 0x0000009a09a47224 */ /* 0x000fce00078e02ff */
.L_x_239:
[----:B------:R-:W-:Y:S05]  /*6410*/  BSYNC B1 ;  /* 0x0000000000017941 */ /* 0x000fea0003800000 */
.L_x_238:
[----:B0-----:R-:W-:Y:S01]  /*6420*/  @!P5 IMAD R9, R64, R153, R164 ;  /* 0x000000994009d224 */ /* 0x001fe200078e02a4 */
[----:B------:R-:W-:Y:S04]  /*6430*/  BSSY B1, `(.L_x_240) ;  /* 0x0000006000017945 */ /* 0x000fe80003800000 */
[----:B------:R0:W-:Y:S01]  /*6440*/  @!P5 STG.E.U8 desc[UR36][R6.64+0x50], R9 ;  /* 0x000050090600d986 */ /* 0x0001e2000c101124 */
[----:B------:R-:W-:Y:S05]  /*6450*/  @P1 BRA `(.L_x_241) ;  /* 0x00000000000c1947 */ /* 0x000fea0003800000 */
[----:B--2---:R-:W0:Y:S02]  /*6460*/  LDG.E.U8 R155, desc[UR36][R4.64+0x51] ;  /* 0x00005124049b7981 */ /* 0x004e24000c1e1100 */
[----:B0-----:R-:W-:-:S05]  /*6470*/  PRMT R9, R155, 0x8880, RZ ;  /* 0x000088809b097816 */ /* 0x001fca00000000ff */
[----:B------:R-:W-:-:S07]  /*6480*/  IMAD R164, R9, R154, RZ ;  /* 0x0000009a09a47224 */ /* 0x000fce00078e02ff */
.L_x_241:
[----:B------:R-:W-:Y:S05]  /*6490*/  BSYNC B1 ;  /* 0x0000000000017941 */ /* 0x000fea0003800000 */
.L_x_240:
        /* <DEDUP_REMOVED lines=11> */
.L_x_243:
[----:B------:R-:W-:Y:S05]  /*6550*/  BSYNC B1 ;  /* 0x0000000000017941 */ /* 0x000fea0003800000 */
.L_x_242:
[----:B0-----:R-:W-:Y:S01]  /*6560*/  @!P4 IMAD R9, R66, R153, R164 ;  /* 0x000000994209c224 */ /* 0x001fe200078e02a4 */
[----:B------:R-:W-:Y:S04]  /*6570*/  BSSY B1, `(.L_x_244) ;  /* 0x0000006000017945 */ /* 0x000fe80003800000 */
[----:B------:R0:W-:Y:S01]  /*6580*/  @!P4 STG.E.U8 desc[UR36][R10.64+0x50], R9 ;  /* 0x000050090a00c986 */ /* 0x0001e2000c101124 */
[----:B------:R-:W-:Y:S05]  /*6590*/  @P3 BRA `(.L_x_245) ;  /* 0x00000000000c3947 */ /* 0x000fea0003800000 */
[----:B--2---:R-:W0:Y:S02]  /*65a0*/  LDG.E.U8 R155, desc[UR36][R12.64+0x51] ;  /* 0x000051240c9b7981 */ /* 0x004e24000c1e1100 */
[----:B0-----:R-:W-:-:S05]  /*65b0*/  PRMT R9, R155, 0x8880, RZ ;  /* 0x000088809b097816 */ /* 0x001fca00000000ff */
[----:B------:R-:W-:-:S07]  /*65c0*/  IMAD R164, R9, R154, RZ ;  /* 0x0000009a09a47224 */ /* 0x000fce00078e02ff */
.L_x_245:
[----:B------:R-:W-:Y:S05]  /*65d0*/  BSYNC B1 ;  /* 0x0000000000017941 */ /* 0x000fea0003800000 */
.L_x_244:
[----:B------:R-:W-:Y:S01]  /*65e0*/  @!P3 IMAD R67, R67, R153, R164 ;  /* 0x000000994343b224 */ /* 0x000fe200078e02a4 */
[----:B------:R-:W-:Y:S04]  /*65f0*/  BSSY B1, `(.L_x_246) ;  /* 0x0000006000017945 */ /* 0x000fe80003800000 */
[----:B------:R0:W-:Y:S01]  /*6600*/  @!P3 STG.E.U8 desc[UR36][R10.64+0x51], R67 ;  /* 0x000051430a00b986 */ /* 0x0001e2000c101124 */
[----:B------:R-:W-:Y:S05]  /*6610*/  @P5 BRA `(.L_x_247) ;  /* 0x00000000000c5947 */ /* 0x000fea0003800000 */
[----:B--2---:R-:W0:Y:S02]  /*6620*/  LDG.E.U8 R155, desc[UR36][R4.64+0x58] ;  /* 0x00005824049b7981 */ /* 0x004e24000c1e1100 */
[----:B0-----:R-:W-:-:S05]  /*6630*/  PRMT R9, R155, 0x8880, RZ ;  /* 0x000088809b097816 */ /* 0x001fca00000000ff */
[----:B------:R-:W-:-:S07]  /*6640*/  IMAD R164, R9, R154, RZ ;  /* 0x0000009a09a47224 */ /* 0x000fce00078e02ff */
.L_x_247:
[----:B------:R-:W-:Y:S05]  /*6650*/  BSYNC B1 ;  /* 0x0000000000017941 */ /* 0x000fea0003800000 */
.L_x_246:
[----:B0-----:R-:W-:Y:S01]  /*6660*/  @!P5 IMAD R9, R68, R153, R164 ;  /* 0x000000994409d224 */ /* 0x001fe200078e02a4 */
[----:B------:R-:W-:Y:S04]  /*6670*/  BSSY B1, `(.L_x_248) ;  /* 0x0000006000017945 */ /* 0x000fe80003800000 */
[----:B------:R0:W-:Y:S01]  /*6680*/  @!P5 STG.E.U8 desc[UR36][R6.64+0x58], R9 ;  /* 0x000058090600d986 */ /* 0x0001e2000c101124 */
[----:B------:R-:W-:Y:S05]  /*6690*/  @P1 BRA `(.L_x_249) ;  /* 0x00000000000c1947 */ /* 0x000fea0003800000 */
[----:B--2---:R-:W0:Y:S02]  /*66a0*/  LDG.E.U8 R155, desc[UR36][R4.64+0x59] ;  /* 0x00005924049b7981 */ /* 0x004e24000c1e1100 */
[----:B0-----:R-:W-:-:S05]  /*66b0*/  PRMT R9, R155, 0x8880, RZ ;  /* 0x000088809b097816 */ /* 0x001fca00000000ff */
[----:B------:R-:W-:-:S07]  /*66c0*/  IMAD R164, R9, R154, RZ ;  /* 0x0000009a09a47224 */ /* 0x000fce00078e02ff */
.L_x_249:
[----:B------:R-:W-:Y:S05]  /*66d0*/  BSYNC B1 ;  /* 0x0000000000017941 */ /* 0x000fea0003800000 */
.L_x_248:
        /* <DEDUP_REMOVED lines=11> */
.L_x_251:
[----:B------:R-:W-:Y:S05]  /*6790*/  BSYNC B1 ;  /* 0x0000000000017941 */ /* 0x000fea0003800000 */
.L_x_250:
[----:B0-----:R-:W-:Y:S01]  /*67a0*/  @!P4 IMAD R9, R70, R153, R164 ;  /* 0x000000994609c224 */ /* 0x001fe200078e02a4 */
[----:B------:R-:W-:Y:S04]  /*67b0*/  BSSY B1, `(.L_x_252) ;  /* 0x0000006000017945 */ /* 0x000fe80003800000 */
[----:B------:R0:W-:Y:S01]  /*67c0*/  @!P4 STG.E.U8 desc[UR36][R10.64+0x58], R9 ;  /* 0x000058090a00c986 */ /* 0x0001e2000c101124 */
[----:B------:R-:W-:Y:S05]  /*67d0*/  @P3 BRA `(.L_x_253) ;  /* 0x00000000000c3947 */ /* 0x000fea0003800000 */
[----:B--2---:R-:W0:Y:S02]  /*67e0*/  LDG.E.U8 R155, desc[UR36][R12.64+0x59] ;  /* 0x000059240c9b7981 */ /* 0x004e24000c1e1100 */
[----:B0-----:R-:W-:-:S05]  /*67f0*/  PRMT R9, R155, 0x8880, RZ ;  /* 0x000088809b097816 */ /* 0x001fca00000000ff */
[----:B------:R-:W-:-:S07]  /*6800*/  IMAD R164, R9, R154, RZ ;  /* 0x0000009a09a47224 */ /* 0x000fce00078e02ff */
.L_x_253:
[----:B------:R-:W-:Y:S05]  /*6810*/  BSYNC B1 ;  /* 0x0000000000017941 */ /* 0x000fea0003800000 */
.L_x_252:
[----:B------:R-:W-:Y:S01]  /*6820*/  @!P3 IMAD R71, R71, R153, R164 ;  /* 0x000000994747b224 */ /* 0x000fe200078e02a4 */
[----:B------:R-:W-:Y:S04]  /*6830*/  BSSY B1, `(.L_x_254) ;  /* 0x0000006000017945 */ /* 0x000fe80003800000 */
[----:B------:R0:W-:Y:S01]  /*6840*/  @!P3 STG.E.U8 desc[UR36][R10.64+0x59], R71 ;  /* 0x000059470a00b986 */ /* 0x0001e2000c101124 */
[----:B------:R-:W-:Y:S05]  /*6850*/  @P5 BRA `(.L_x_255) ;  /* 0x00000000000c5947 */ /* 0x000fea0003800000 */
[----:B--2---:R-:W0:Y:S02]  /*6860*/  LDG.E.U8 R155, desc[UR36][R4.64+0x60] ;  /* 0x00006024049b7981 */ /* 0x004e24000c1e1100 */
[----:B0-----:R-:W-:-:S05]  /*6870*/  PRMT R9, R155, 0x8880, RZ ;  /* 0x000088809b097816 */ /* 0x001fca00000000ff */
[----:B------:R-:W-:-:S07]  /*6880*/  IMAD R164, R9, R154, RZ ;  /* 0x0000009a09a47224 */ /* 0x000fce00078e02ff */
.L_x_255:
[----:B------:R-:W-:Y:S05]  /*6890*/  BSYNC B1 ;  /* 0x0000000000017941 */ /* 0x000fea0003800000 */
.L_x_254:
[----:B0-----:R-:W-:Y:S01]  /*68a0*/  @!P5 IMAD R9, R72, R153, R164 ;  /* 0x000000994809d224 */ /* 0x001fe200078e02a4 */
[----:B------:R-:W-:Y:S04]  /*68b0*/  BSSY B1, `(.L_x_256) ;  /* 0x0000006000017945 */ /* 0x000fe80003800000 */
[----:B------:R0:W-:Y:S01]  /*68c0*/  @!P5 STG.E.U8 desc[UR36][R6.64+0x60], R9 ;  /* 0x000060090600d986 */ /* 0x0001e2000c101124 */
[----:B------:R-:W-:Y:S05]  /*68d0*/  @P1 BRA `(.L_x_257) ;  /* 0x00000000000c1947 */ /* 0x000fea0003800000 */
[----:B--2---:R-:W0:Y:S02]  /*68e0*/  LDG.E.U8 R155, desc[UR36][R4.64+0x61] ;  /* 0x00006124049b7981 */ /* 0x004e24000c1e1100 */
[----:B0-----:R-:W-:-:S05]  /*68f0*/  PRMT R9, R155, 0x8880, RZ ;  /* 0x000088809b097816 */ /* 0x001fca00000000ff */
[----:B------:R-:W-:-:S07]  /*6900*/  IMAD R164, R9, R154, RZ ;  /* 0x0000009a09a47224 */ /* 0x000fce00078e02ff */
.L_x_257:
[----:B------:R-:W-:Y:S05]  /*6910*/  BSYNC B1 ;  /* 0x0000000000017941 */ /* 0x000fea0003800000 */
.L_x_256:
        /* <DEDUP_REMOVED lines=11> */
.L_x_259:
[----:B------:R-:W-:Y:S05]  /*69d0*/  BSYNC B1 ;  /* 0x0000000000017941 */ /* 0x000fea0003800000 */
.L_x_258:
[----:B0-----:R-:W-:Y:S01]  /*69e0*/  @!P4 IMAD R9, R74, R153, R164 ;  /* 0x000000994a09c224 */ /* 0x001fe200078e02a4 */
[----:B------:R-:W-:Y:S04]  /*69f0*/  BSSY B1, `(.L_x_260) ;  /* 0x0000006000017945 */ /* 0x000fe80003800000 */
[----:B------:R0:W-:Y:S01]  /*6a00*/  @!P4 STG.E.U8 desc[UR36][R10.64+0x60], R9 ;  /* 0x000060090a00c986 */ /* 0x0001e2000c101124 */
[----:B------:R-:W-:Y:S05]  /*6a10*/  @P3 BRA `(.L_x_261) ;  /* 0x00000000000c3947 */ /* 0x000fea0003800000 */
[----:B--2---:R-:W0:Y:S02]  /*6a20*/  LDG.E.U8 R155, desc[UR36][R12.64+0x61] ;  /* 0x000061240c9b7981 */ /* 0x004e24000c1e1100 */
[----:B0-----:R-:W-:-:S05]  /*6a30*/  PRMT R9, R155, 0x8880, RZ ;  /* 0x000088809b097816 */ /* 0x001fca00000000ff */
[----:B------:R-:W-:-:S07]  /*6a40*/  IMAD R164, R9, R154, RZ ;  /* 0x0000009a09a47224 */ /* 0x000fce00078e02ff */
.L_x_261:
[----:B------:R-:W-:Y:S05]  /*6a50*/  BSYNC B1 ;  /* 0x0000000000017941 */ /* 0x000fea0003800000 */
.L_x_260:
[----:B------:R-:W-:Y:S01]  /*6a60*/  @!P3 IMAD R75, R75, R153, R164 ;  /* 0x000000994b4bb224 */ /* 0x000fe200078e02a4 */
[----:B------:R-:W-:Y:S04]  /*6a70*/  BSSY B1, `(.L_x_262) ;  /* 0x0000006000017945 */ /* 0x000fe80003800000 */
[----:B------:R0:W-:Y:S01]  /*6a80*/  @!P3 STG.E.U8 desc[UR36][R10.64+0x61], R75 ;  /* 0x0000614b0a00b986 */ /* 0x0001e2000c101124 */
[----:B------:R-:W-:Y:S05]  /*6a90*/  @P5 BRA `(.L_x_263) ;  /* 0x00000000000c5947 */ /* 0x000fea0003800000 */
[----:B--2---:R-:W0:Y:S02]  /*6aa0*/  LDG.E.U8 R155, desc[UR36][R4.64+0x68] ;  /* 0x00006824049b7981 */ /* 0x004e24000c1e1100 */
[----:B0-----:R-:W-:-:S05]  /*6ab0*/  PRMT R9, R155, 0x8880, RZ ;  /* 0x000088809b097816 */ /* 0x001fca00000000ff */
[----:B------:R-:W-:-:S07]  /*6ac0*/  IMAD R164, R9, R154, RZ ;  /* 0x0000009a09a47224 */ /* 0x000fce00078e02ff */
.L_x_263:
[----:B------:R-:W-:Y:S05]  /*6ad0*/  BSYNC B1 ;  /* 0x0000000000017941 */ /* 0x000fea0003800000 */
.L_x_262:
[----:B0-----:R-:W-:Y:S01]  /*6ae0*/  @!P5 IMAD R9, R76, R153, R164 ;  /* 0x000000994c09d224 */ /* 0x001fe200078e02a4 */
[----:B------:R-:W-:Y:S04]  /*6af0*/  BSSY B1, `(.L_x_264) ;  /* 0x0000006000017945 */ /* 0x000fe80003800000 */
[----:B------:R0:W-:Y:S01]  /*6b00*/  @!P5 STG.E.U8 desc[UR36][R6.64+0x68], R9 ;  /* 0x000068090600d986 */ /* 0x0001e2000c101124 */
[----:B------:R-:W-:Y:S05]  /*6b10*/  @P1 BRA `(.L_x_265) ;  /* 0x00000000000c1947 */ /* 0x000fea0003800000 */
[----:B--2---:R-:W0:Y:S02]  /*6b20*/  LDG.E.U8 R155, desc[UR36][R4.64+0x69] ;  /* 0x00006924049b7981 */ /* 0x004e24000c1e1100 */
[----:B0-----:R-:W-:-:S05]  /*6b30*/  PRMT R9, R155, 0x8880, RZ ;  /* 0x000088809b097816 */ /* 0x001fca00000000ff */
[----:B------:R-:W-:-:S07]  /*6b40*/  IMAD R164, R9, R154, RZ ;  /* 0x0000009a09a47224 */ /* 0x000fce00078e02ff */
.L_x_265:
[----:B------:R-:W-:Y:S05]  /*6b50*/  BSYNC B1 ;  /* 0x0000000000017941 */ /* 0x000fea0003800000 */
.L_x_264:
        /* <DEDUP_REMOVED lines=11> */
.L_x_267:
[----:B------:R-:W-:Y:S05]  /*6c10*/  BSYNC B1 ;  /* 0x0000000000017941 */ /* 0x000fea0003800000 */
.L_x_266:
[----:B0-----:R-:W-:Y:S01]  /*6c20*/  @!P4 IMAD R9, R78, R153, R164 ;  /* 0x000000994e09c224 */ /* 0x001fe200078e02a4 */
[----:B------:R-:W-:Y:S04]  /*6c30*/  BSSY B1, `(.L_x_268) ;  /* 0x0000006000017945 */ /* 0x000fe80003800000 */
[----:B------:R0:W-:Y:S01]  /*6c40*/  @!P4 STG.E.U8 desc[UR36][R10.64+0x68], R9 ;  /* 0x000068090a00c986 */ /* 0x0001e2000c101124 */
[----:B------:R-:W-:Y:S05]  /*6c50*/  @P3 BRA `(.L_x_269) ;  /* 0x00000000000c3947 */ /* 0x000fea0003800000 */
[----:B--2---:R-:W0:Y:S02]  /*6c60*/  LDG.E.U8 R155, desc[UR36][R12.64+0x69] ;  /* 0x000069240c9b7981 */ /* 0x004e24000c1e1100 */
[----:B0-----:R-:W-:-:S05]  /*6c70*/  PRMT R9, R155, 0x8880, RZ ;  /* 0x000088809b097816 */ /* 0x001fca00000000ff */
[----:B------:R-:W-:-:S07]  /*6c80*/  IMAD R164, R9, R154, RZ ;  /* 0x0000009a09a47224 */ /* 0x000fce00078e02ff */
.L_x_269:
[----:B------:R-:W-:Y:S05]  /*6c90*/  BSYNC B1 ;  /* 0x0000000000017941 */ /* 0x000fea0003800000 */
.L_x_268:
[----:B------:R-:W-:Y:S01]  /*6ca0*/  @!P3 IMAD R79, R79, R153, R164 ;  /* 0x000000994f4fb224 */ /* 0x000fe200078e02a4 */
[----:B------:R-:W-:Y:S04]  /*6cb0*/  BSSY B1, `(.L_x_270) ;  /* 0x0000006000017945 */ /* 0x000fe80003800000 */
[----:B------:R0:W-:Y:S01]  /*6cc0*/  @!P3 STG.E.U8 desc[UR36][R10.64+0x69], R79 ;  /* 0x0000694f0a00b986 */ /* 0x0001e2000c101124 */
[----:B------:R-:W-:Y:S05]  /*6cd0*/  @P5 BRA `(.L_x_271) ;  /* 0x00000000000c5947 */ /* 0x000fea0003800000 */
[----:B--2---:R-:W0:Y:S02]  /*6ce0*/  LDG.E.U8 R155, desc[UR36][R4.64+0x70] ;  /* 0x00007024049b7981 */ /* 0x004e24000c1e1100 */
[----:B0-----:R-:W-:-:S05]  /*6cf0*/  PRMT R9, R155, 0x8880, RZ ;  /* 0x000088809b097816 */ /* 0x001fca00000000ff */
[----:B------:R-:W-:-:S07]  /*6d00*/  IMAD R164, R9, R154, RZ ;  /* 0x0000009a09a47224 */ /* 0x000fce00078e02ff */
.L_x_271:
[----:B------:R-:W-:Y:S05]  /*6d10*/  BSYNC B1 ;  /* 0x0000000000017941 */ /* 0x000fea0003800000 */
.L_x_270:
[----:B0-----:R-:W-:Y:S01]  /*6d20*/  @!P5 IMAD R9, R80, R153, R164 ;  /* 0x000000995009d224 */ /* 0x001fe200078e02a4 */
[----:B------:R-:W-:Y:S04]  /*6d30*/  BSSY B1, `(.L_x_272) ;  /* 0x0000006000017945 */ /* 0x000fe80003800000 */
[----:B------:R0:W-:Y:S01]  /*6d40*/  @!P5 STG.E.U8 desc[UR36][R6.64+0x70], R9 ;  /* 0x000070090600d986 */ /* 0x0001e2000c101124 */
[----:B------:R-:W-:Y:S05]  /*6d50*/  @P1 BRA `(.L_x_273) ;  /* 0x00000000000c1947 */ /* 0x000fea0003800000 */
[----:B--2---:R-:W0:Y:S02]  /*6d60*/  LDG.E.U8 R155, desc[UR36][R4.64+0x71] ;  /* 0x00007124049b7981 */ /* 0x004e24000c1e1100 */
[----:B0-----:R-:W-:-:S05]  /*6d70*/  PRMT R9, R155, 0x8880, RZ ;  /* 0x000088809b097816 */ /* 0x001fca00000000ff */
[----:B------:R-:W-:-:S07]  /*6d80*/  IMAD R164, R9, R154, RZ ;  /* 0x0000009a09a47224 */ /* 0x000fce00078e02ff */
.L_x_273:
[----:B------:R-:W-:Y:S05]  /*6d90*/  BSYNC B1 ;  /* 0x0000000000017941 */ /* 0x000fea0003800000 */
.L_x_272:
[----:B------:R-:W-:Y:S01]  /*6da0*/  ISETP.LT.OR P4, PT, R3, 0x71, !P0 ;  /* 0x000000710300780c */ /* 0x000fe20004781670 */
[----:B------:R-:W-:Y:S01]  /*6db0*/  @!P1 IMAD R81, R81, R153, R164 ;  /* 0x0000009951519224 */ /* 0x000fe200078e02a4 */
[----:B------:R-:W-:Y:S01]  /*6dc0*/  BSSY B1, `(.L_x_274) ;  /* 0x000000a000017945 */ /* 0x000fe20003800000 */
[C---:B------:R-:W-:Y:S02]  /*6dd0*/  ISETP.LT.OR P3, PT, R3.reuse, 0x72, !P0 ;  /* 0x000000720300780c */ /* 0x040fe40004761670 */
        /* <DEDUP_REMOVED lines=8> */
.L_x_275:
[----:B------:R-:W-:Y:S05]  /*6e60*/  BSYNC B1 ;  /* 0x0000000000017941 */ /* 0x000fea0003800000 */
.L_x_274:
[----:B0-----:R-:W-:Y:S01]  /*6e70*/  @!P4 IMAD R9, R82, R153, R164 ;  /* 0x000000995209c224 */ /* 0x001fe200078e02a4 */
[----:B------:R-:W-:Y:S04]  /*6e80*/  BSSY B1, `(.L_x_276) ;  /* 0x0000006000017945 */ /* 0x000fe80003800000 */
[----:B------:R0:W-:Y:S01]  /*6e90*/  @!P4 STG.E.U8 desc[UR36][R10.64+0x70], R9 ;  /* 0x000070090a00c986 */ /* 0x0001e2000c101124 */
[----:B------:R-:W-:Y:S05]  /*6ea0*/  @P3 BRA `(.L_x_277) ;  /* 0x00000000000c3947 */ /* 0x000fea0003800000 */
[----:B--2---:R-:W0:Y:S02]  /*6eb0*/  LDG.E.U8 R155, desc[UR36][R12.64+0x71] ;  /* 0x000071240c9b7981 */ /* 0x004e24000c1e1100 */
[----:B0-----:R-:W-:-:S05]  /*6ec0*/  PRMT R9, R155, 0x8880, RZ ;  /* 0x000088809b097816 */ /* 0x001fca00000000ff */
[----:B------:R-:W-:-:S07]  /*6ed0*/  IMAD R164, R9, R154, RZ ;  /* 0x0000009a09a47224 */ /* 0x000fce00078e02ff */
.L_x_277:
[----:B------:R-:W-:Y:S05]  /*6ee0*/  BSYNC B1 ;  /* 0x0000000000017941 */ /* 0x000fea0003800000 */
.L_x_276:
[----:B------:R-:W-:Y:S01]  /*6ef0*/  @!P3 IMAD R83, R83, R153, R164 ;  /* 0x000000995353b224 */ /* 0x000fe200078e02a4 */
[----:B------:R-:W-:Y:S04]  /*6f00*/  BSSY B1, `(.L_x_278) ;  /* 0x0000006000017945 */ /* 0x000fe80003800000 */
[----:B------:R0:W-:Y:S01]  /*6f10*/  @!P3 STG.E.U8 desc[UR36][R10.64+0x71], R83 ;  /* 0x000071530a00b986 */ /* 0x0001e2000c101124 */
[----:B------:R-:W-:Y:S05]  /*6f20*/  @P1 BRA `(.L_x_279) ;  /* 0x00000000000c1947 */ /* 0x000fea0003800000 */
[----:B--2---:R-:W0:Y:S02]  /*6f30*/  LDG.E.U8 R155, desc[UR36][R4.64+0x78] ;  /* 0x00007824049b7981 */ /* 0x004e24000c1e1100 */
[----:B0-----:R-:W-:-:S05]  /*6f40*/  PRMT R9, R155, 0x8880, RZ ;  /* 0x000088809b097816 */ /* 0x001fca00000000ff */
[----:B------:R-:W-:-:S07]  /*6f50*/  IMAD R164, R9, R154, RZ ;  /* 0x0000009a09a47224 */ /* 0x000fce00078e02ff */
.L_x_279:
[----:B------:R-:W-:Y:S05]  /*6f60*/  BSYNC B1 ;  /* 0x0000000000017941 */ /* 0x000fea0003800000 */
.L_x_278:
[----:B0-----:R-:W-:Y:S01]  /*6f70*/  @!P1 IMAD R9, R84, R153, R164 ;  /* 0x0000009954099224 */ /* 0x001fe200078e02a4 */
[----:B------:R-:W-:Y:S04]  /*6f80*/  BSSY B1, `(.L_x_280) ;  /* 0x0000006000017945 */ /* 0x000fe80003800000 */
[----:B------:R0:W-:Y:S01]  /*6f90*/  @!P1 STG.E.U8 desc[UR36][R6.64+0x78], R9 ;  /* 0x0000780906009986 */ /* 0x0001e2000c101124 */
[----:B------:R-:W-:Y:S05]  /*6fa0*/  @P2 BRA `(.L_x_281) ;  /* 0x00000000000c2947 */ /* 0x000fea0003800000 */
[----:B--2---:R-:W0:Y:S02]  /*6fb0*/  LDG.E.U8 R155, desc[UR36][R4.64+0x79] ;  /* 0x00007924049b7981 */ /* 0x004e24000c1e1100 */
[----:B0-----:R-:W-:-:S05]  /*6fc0*/  PRMT R9, R155, 0x8880, RZ ;  /* 0x000088809b097816 */ /* 0x001fca00000000ff */
[----:B------:R-:W-:-:S07]  /*6fd0*/  IMAD R164, R9, R154, RZ ;  /* 0x0000009a09a47224 */ /* 0x000fce00078e02ff */
.L_x_281:
[----:B------:R-:W-:Y:S05]  /*6fe0*/  BSYNC B1 ;  /* 0x0000000000017941 */ /* 0x000fea0003800000 */
.L_x_280:
[----:B------:R-:W-:Y:S01]  /*6ff0*/  @!P2 IMAD R85, R85, R153, R164 ;  /* 0x000000995555a224 */ /* 0x000fe200078e02a4 */
[----:B------:R-:W-:Y:S04]  /*7000*/  BSSY B1, `(.L_x_282) ;  /* 0x0000006000017945 */ /* 0x000fe80003800000 */
[----:B------:R0:W-:Y:S01]  /*7010*/  @!P2 STG.E.U8 desc[UR36][R6.64+0x79], R85 ;  /* 0x000079550600a986 */ /* 0x0001e2000c101124 */
[----:B------:R-:W-:Y:S05]  /*7020*/  @P5 BRA `(.L_x_283) ;  /* 0x00000000000c5947 */ /* 0x000fea0003800000 */
[----:B--2---:R-:W2:Y:S02]  /*7030*/  LDG.E.U8 R155, desc[UR36][R12.64+0x78] ;  /* 0x000078240c9b7981 */ /* 0x004ea4000c1e1100 */
[----:B--2---:R-:W-:-:S05]  /*7040*/  PRMT R5, R155, 0x8880, RZ ;  /* 0x000088809b057816 */ /* 0x004fca00000000ff */
[----:B------:R-:W-:-:S07]  /*7050*/  IMAD R164, R5, R154, RZ ;  /* 0x0000009a05a47224 */ /* 0x000fce00078e02ff */
.L_x_283:
[----:B------:R-:W-:Y:S05]  /*7060*/  BSYNC B1 ;  /* 0x0000000000017941 */ /* 0x000fea0003800000 */
.L_x_282:
[----:B------:R-:W-:Y:S01]  /*7070*/  @!P5 IMAD R5, R86, R153, R164 ;  /* 0x000000995605d224 */ /* 0x000fe200078e02a4 */
[----:B------:R-:W-:Y:S01]  /*7080*/  ISETP.LT.OR P0, PT, R3, 0x7a, !P0 ;  /* 0x0000007a0300780c */ /* 0x000fe20004701670 */
[----:B------:R-:W-:Y:S03]  /*7090*/  BSSY B1, `(.L_x_284) ;  /* 0x0000006000017945 */ /* 0x000fe60003800000 */
[----:B------:R0:W-:Y:S09]  /*70a0*/  @!P5 STG.E.U8 desc[UR36][R10.64+0x78], R5 ;  /* 0x000078050a00d986 */ /* 0x0001f2000c101124 */
[----:B------:R-:W-:Y:S05]  /*70b0*/  @P0 BRA `(.L_x_285) ;  /* 0x00000000000c0947 */ /* 0x000fea0003800000 */
[----:B--2---:R-:W2:Y:S02]  /*70c0*/  LDG.E.U8 R155, desc[UR36][R12.64+0x79] ;  /* 0x000079240c9b7981 */ /* 0x004ea4000c1e1100 */
[----:B--2---:R-:W-:-:S05]  /*70d0*/  PRMT R3, R155, 0x8880, RZ ;  /* 0x000088809b037816 */ /* 0x004fca00000000ff */
[----:B------:R-:W-:-:S07]  /*70e0*/  IMAD R164, R3, R154, RZ ;  /* 0x0000009a03a47224 */ /* 0x000fce00078e02ff */
.L_x_285:
[----:B------:R-:W-:Y:S05]  /*70f0*/  BSYNC B1 ;  /* 0x0000000000017941 */ /* 0x000fea0003800000 */
.L_x_284:
[----:B------:R-:W-:Y:S01]  /*7100*/  IMAD R87, R87, R153, R164 ;  /* 0x0000009957577224 */ /* 0x000fe200078e02a4 */
[----:B------:R-:W-:Y:S06]  /*7110*/  @P0 BRA `(.L_x_286) ;  /* 0x0000001800180947 */ /* 0x000fec0003800000 */
[----:B------:R0:W-:Y:S01]  /*7120*/  STG.E.U8 desc[UR36][R10.64+0x79], R87 ;  /* 0x000079570a007986 */ /* 0x0001e2000c101124 */
[----:B------:R-:W-:Y:S05]  /*7130*/  BRA `(.L_x_286) ;  /* 0x0000001800107947 */ /* 0x000fea0003800000 */
.L_x_29:
[C---:B------:R-:W-:Y:S02]  /*7140*/  ISETP.GE.AND P2, PT, R0.reuse, 0x1, PT ;  /* 0x000000010000780c */ /* 0x040fe40003f46270 */
[----:B------:R-:W-:Y:S02]  /*7150*/  ISETP.GE.AND P0, PT, R0, 0x9, PT ;  /* 0x000000090000780c */ /* 0x000fe40003f06270 */
[C---:B------:R-:W-:Y:S02]  /*7160*/  ISETP.LT.OR P3, PT, R3.reuse, 0x1, !P2 ;  /* 0x000000010300780c */ /* 0x040fe40005761670 */
[C---:B------:R-:W-:Y:S02]  /*7170*/  ISETP.LT.OR P5, PT, R3.reuse, 0x2, !P2 ;  /* 0x000000020300780c */ /* 0x040fe400057a1670 */
[C---:B------:R-:W-:Y:S02]  /*7180*/  ISETP.LT.OR P1, PT, R3.reuse, 0x1, !P0 ;  /* 0x000000010300780c */ /* 0x040fe40004721670 */
[----:B------:R-:W-:-:S07]  /*7190*/  ISETP.LT.OR P4, PT, R3, 0x2, !P0 ;  /* 0x000000020300780c */ /* 0x000fce0004781670 */
[-C--:B------:R-:W-:Y:S02]  /*71a0*/  @!P3 IMAD R5, R88, R153.reuse, RZ ;  /* 0x000000995805b224 */ /* 0x080fe400078e02ff */
[-C--:B------:R-:W-:Y:S02]  /*71b0*/  @!P5 IMAD R89, R89, R153.reuse, RZ ;  /* 0x000000995959d224 */ /* 0x080fe400078e02ff */
[-C--:B------:R-:W-:Y:S01]  /*71c0*/  @!P1 IMAD R13, R90, R153.reuse, RZ ;  /* 0x000000995a0d9224 */ /* 0x080fe200078e02ff */
[----:B------:R0:W-:Y:S01]  /*71d0*/  @!P3 STG.E.U8 desc[UR36][R158.64], R5 ;  /* 0x000000059e00b986 */ /* 0x0001e2000c101124 */
[----:B------:R-:W-:Y:S01]  /*71e0*/  ISETP.LT.OR P3, PT, R3, 0x9, !P2 ;  /* 0x000000090300780c */ /* 0x000fe20005761670 */
[----:B------:R-:W-:Y:S02]  /*71f0*/  @!P4 IMAD R91, R91, R153, RZ ;  /* 0x000000995b5bc224 */ /* 0x000fe400078e02ff */
[----:B------:R-:W-:Y:S01]  /*7200*/  @!P5 STG.E.U8 desc[UR36][R158.64+0x1], R89 ;  /* 0x000001599e00d986 */ /* 0x000fe2000c101124 */
[----:B------:R-:W-:-:S03]  /*7210*/  ISETP.LT.OR P5, PT, R3, 0xa, !P2 ;  /* 0x0000000a0300780c */ /* 0x000fc600057a1670 */
[----:B------:R1:W-:Y:S01]  /*7220*/  @!P1 STG.E.U8 desc[UR36][R8.64], R13 ;  /* 0x0000000d08009986 */ /* 0x0003e2000c101124 */
[----:B------:R-:W-:-:S03]  /*7230*/  ISETP.LT.OR P1, PT, R3, 0x9, !P0 ;  /* 0x000000090300780c */ /* 0x000fc60004721670 */
[----:B------:R-:W-:Y:S01]  /*7240*/  @!P4 STG.E.U8 desc[UR36][R8.64+0x1], R91 ;  /* 0x0000015b0800c986 */ /* 0x000fe2000c101124 */
[----:B------:R-:W-:Y:S01]  /*7250*/  ISETP.LT.OR P4, PT, R3, 0xa, !P0 ;  /* 0x0000000a0300780c */ /* 0x000fe20004781670 */
[----:B------:R-:W-:-:S04]  /*7260*/  @!P3 IMAD R15, R92, R153, RZ ;  /* 0x000000995c0fb224 */ /* 0x000fc800078e02ff */
[-C--:B------:R-:W-:Y:S01]  /*7270*/  @!P5 IMAD R93, R93, R153.reuse, RZ ;  /* 0x000000995d5dd224 */ /* 0x080fe200078e02ff */
[----:B------:R3:W-:Y:S01]  /*7280*/  @!P3 STG.E.U8 desc[UR36][R158.64+0x8], R15 ;  /* 0x0000080f9e00b986 */ /* 0x0007e2000c101124 */
[C---:B------:R-:W-:Y:S02]  /*7290*/  ISETP.LT.OR P3, PT, R3.reuse, 0x11, !P2 ;  /* 0x000000110300780c */ /* 0x040fe40005761670 */
[-C--:B0-----:R-:W-:Y:S01]  /*72a0*/  @!P1 IMAD R5, R94, R153.reuse, RZ ;  /* 0x000000995e059224 */ /* 0x081fe200078e02ff */
[----:B------:R-:W-:Y:S01]  /*72b0*/  @!P5 STG.E.U8 desc[UR36][R158.64+0x9], R93 ;  /* 0x0000095d9e00d986 */ /* 0x000fe2000c101124 */
[----:B------:R-:W-:Y:S02]  /*72c0*/  ISETP.LT.OR P5, PT, R3, 0x12, !P2 ;  /* 0x000000120300780c */ /* 0x000fe400057a1670 */
[----:B------:R-:W-:Y:S01]  /*72d0*/  @!P4 IMAD R95, R95, R153, RZ ;  /* 0x000000995f5fc224 */ /* 0x000fe200078e02ff */
[----:B------:R0:W-:Y:S01]  /*72e0*/  @!P1 STG.E.U8 desc[UR36][R8.64+0x8], R5 ;  /* 0x0000080508009986 */ /* 0x0001e2000c101124 */
[----:B------:R-:W-:-:S03]  /*72f0*/  ISETP.LT.OR P1, PT, R3, 0x11, !P0 ;  /* 0x000000110300780c */ /* 0x000fc60004721670 */
[----:B------:R-:W-:Y:S01]  /*7300*/  @!P4 STG.E.U8 desc[UR36][R8.64+0x9], R95 ;  /* 0x0000095f0800c986 */ /* 0x000fe2000c101124 */
[----:B------:R-:W-:Y:S01]  /*7310*/  ISETP.LT.OR P4, PT, R3, 0x12, !P0 ;  /* 0x000000120300780c */ /* 0x000fe20004781670 */
[----:B-1----:R-:W-:-:S04]  /*7320*/  @!P3 IMAD R13, R96, R153, RZ ;  /* 0x00000099600db224 */ /* 0x002fc800078e02ff */
[-C--:B------:R-:W-:Y:S01]  /*7330*/  @!P5 IMAD R97, R97, R153.reuse, RZ ;  /* 0x000000996161d224 */ /* 0x080fe200078e02ff */
[----:B------:R1:W-:Y:S01]  /*7340*/  @!P3 STG.E.U8 desc[UR36][R158.64+0x10], R13 ;  /* 0x0000100d9e00b986 */ /* 0x0003e2000c101124 */
[C---:B------:R-:W-:Y:S02]  /*7350*/  ISETP.LT.OR P3, PT, R3.reuse, 0x19, !P2 ;  /* 0x000000190300780c */ /* 0x040fe40005761670 */
[-C--:B---3--:R-:W-:Y:S01]  /*7360*/  @!P1 IMAD R15, R98, R153.reuse, RZ ;  /* 0x00000099620f9224 */ /* 0x088fe200078e02ff */
[----:B------:R-:W-:Y:S01]  /*7370*/  @!P5 STG.E.U8 desc[UR36][R158.64+0x11], R97 ;  /* 0x000011619e00d986 */ /* 0x000fe2000c101124 */
[----:B------:R-:W-:Y:S02]  /*7380*/  ISETP.LT.OR P5, PT, R3, 0x1a, !P2 ;  /* 0x0000001a0300780c */ /* 0x000fe400057a1670 */
[----:B------:R-:W-:Y:S01]  /*7390*/  @!P4 IMAD R99, R99, R153, RZ ;  /* 0x000000996363c224 */ /* 0x000fe200078e02ff */
[----:B------:R3:W-:Y:S01]  /*73a0*/  @!P1 STG.E.U8 desc[UR36][R8.64+0x10], R15 ;  /* 0x0000100f08009986 */ /* 0x0007e2000c101124 */
[----:B------:R-:W-:-:S03]  /*73b0*/  ISETP.LT.OR P1, PT, R3, 0x19, !P0 ;  /* 0x000000190300780c */ /* 0x000fc60004721670 */
[----:B------:R-:W-:Y:S01]  /*73c0*/  @!P4 STG.E.U8 desc[UR36][R8.64+0x11], R99 ;  /* 0x000011630800c986 */ /* 0x000fe2000c101124 */
[----:B------:R-:W-:Y:S01]  /*73d0*/  ISETP.LT.OR P4, PT, R3, 0x1a, !P0 ;  /* 0x0000001a0300780c */ /* 0x000fe20004781670 */
[----:B0-----:R-:W-:-:S04]  /*73e0*/  @!P3 IMAD R5, R100, R153, RZ ;  /* 0x000000996405b224 */ /* 0x001fc800078e02ff */
[-C--:B------:R-:W-:Y:S01]  /*73f0*/  @!P5 IMAD R101, R101, R153.reuse, RZ ;  /* 0x000000996565d224 */ /* 0x080fe200078e02ff */
[----:B------:R0:W-:Y:S01]  /*7400*/  @!P3 STG.E.U8 desc[UR36][R158.64+0x18], R5 ;  /* 0x000018059e00b986 */ /* 0x0001e2000c101124 */
[C---:B------:R-:W-:Y:S02]  /*7410*/  ISETP.LT.OR P3, PT, R3.reuse, 0x21, !P2 ;  /* 0x000000210300780c */ /* 0x040fe40005761670 */
[-C--:B-1----:R-:W-:Y:S01]  /*7420*/  @!P1 IMAD R13, R102, R153.reuse, RZ ;  /* 0x00000099660d9224 */ /* 0x082fe200078e02ff */
[----:B------:R-:W-:Y:S01]  /*7430*/  @!P5 STG.E.U8 desc[UR36][R158.64+0x19], R101 ;  /* 0x000019659e00d986 */ /* 0x000fe2000c101124 */
[----:B------:R-:W-:Y:S02]  /*7440*/  ISETP.LT.OR P5, PT, R3, 0x22, !P2 ;  /* 0x000000220300780c */ /* 0x000fe400057a1670 */
[----:B------:R-:W-:Y:S01]  /*7450*/  @!P4 IMAD R103, R103, R153, RZ ;  /* 0x000000996767c224 */ /* 0x000fe200078e02ff */
[----:B------:R1:W-:Y:S01]  /*7460*/  @!P1 STG.E.U8 desc[UR36][R8.64+0x18], R13 ;  /* 0x0000180d08009986 */ /* 0x0003e2000c101124 */
[----:B------:R-:W-:-:S03]  /*7470*/  ISETP.LT.OR P1, PT, R3, 0x21, !P0 ;  /* 0x000000210300780c */ /* 0x000fc60004721670 */
[----:B------:R-:W-:Y:S01]  /*7480*/  @!P4 STG.E.U8 desc[UR36][R8.64+0x19], R103 ;  /* 0x000019670800c986 */ /* 0x000fe2000c101124 */
[----:B------:R-:W-:Y:S01]  /*7490*/  ISETP.LT.OR P4, PT, R3, 0x22, !P0 ;  /* 0x000000220300780c */ /* 0x000fe20004781670 */
[----:B---3--:R-:W-:-:S04]  /*74a0*/  @!P3 IMAD R15, R104, R153, RZ ;  /* 0x00000099680fb224 */ /* 0x008fc800078e02ff */
        /* <DEDUP_REMOVED lines=128> */
[----:B------:R-:W-:-:S02]  /*7cb0*/  ISETP.GE.AND P1, PT, R0, 0x81, PT ;  /* 0x000000810000780c */ /* 0x000fc40003f26270 */
[C---:B------:R-:W-:Y:S01]  /*7cc0*/  ISETP.LT.OR P5, PT, R3.reuse, 0x79, !P0 ;  /* 0x000000790300780c */ /* 0x040fe200047a1670 */
[----:B------:R-:W-:Y:S01]  /*7cd0*/  @!P4 STG.E.U8 desc[UR36][R8.64+0x71], R147 ;  /* 0x000071930800c986 */ /* 0x000fe2000c101124 */
[C---:B------:R-:W-:Y:S01]  /*7ce0*/  ISETP.LT.OR P0, PT, R3.reuse, 0x7a, !P0 ;  /* 0x0000007a0300780c */ /* 0x040fe20004701670 */
[----:B0-----:R-:W-:Y:S01]  /*7cf0*/  @!P3 IMAD R5, R148, R153, RZ ;  /* 0x000000999405b224 */ /* 0x001fe200078e02ff */
[----:B------:R-:W-:-:S03]  /*7d00*/  ISETP.LT.OR P4, PT, R3, 0x1, !P1 ;  /* 0x000000010300780c */ /* 0x000fc60004f81670 */
[----:B------:R-:W-:Y:S01]  /*7d10*/  @!P2 IMAD R149, R149, R153, RZ ;  /* 0x000000999595a224 */ /* 0x000fe200078e02ff */
[----:B------:R0:W-:Y:S01]  /*7d20*/  @!P3 STG.E.U8 desc[UR36][R158.64+0x78], R5 ;  /* 0x000078059e00b986 */ /* 0x0001e2000c101124 */
[----:B------:R-:W-:-:S03]  /*7d30*/  ISETP.LT.OR P3, PT, R3, 0x2, !P1 ;  /* 0x000000020300780c */ /* 0x000fc60004f61670 */
[----:B------:R-:W-:Y:S01]  /*7d40*/  @!P2 STG.E.U8 desc[UR36][R158.64+0x79], R149 ;  /* 0x000079959e00a986 */ /* 0x000fe2000c101124 */
[-C--:B-1----:R-:W-:Y:S01]  /*7d50*/  @!P5 IMAD R13, R150, R153.reuse, RZ ;  /* 0x00000099960dd224 */ /* 0x082fe200078e02ff */
[----:B------:R-:W-:Y:S01]  /*7d60*/  ISETP.GE.AND P2, PT, R0, 0x89, PT ;  /* 0x000000890000780c */ /* 0x000fe20003f46270 */
[-C--:B------:R-:W-:Y:S02]  /*7d70*/  @!P0 IMAD R151, R151, R153.reuse, RZ ;  /* 0x0000009997978224 */ /* 0x080fe400078e02ff */
[----:B---3--:R-:W-:Y:S01]  /*7d80*/  @!P4 IMAD R15, R24, R153, RZ ;  /* 0x00000099180fc224 */ /* 0x008fe200078e02ff */
[----:B------:R1:W-:Y:S01]  /*7d90*/  @!P5 STG.E.U8 desc[UR36][R8.64+0x78], R13 ;  /* 0x0000780d0800d986 */ /* 0x0003e2000c101124 */
[----:B------:R-:W-:-:S03]  /*7da0*/  ISETP.LT.OR P5, PT, R3, 0x1, !P2 ;  /* 0x000000010300780c */ /* 0x000fc600057a1670 */
[----:B------:R-:W-:Y:S01]  /*7db0*/  @!P3 IMAD R25, R25, R153, RZ ;  /* 0x000000991919b224 */ /* 0x000fe200078e02ff */
[----:B------:R-:W-:Y:S01]  /*7dc0*/  @!P0 STG.E.U8 desc[UR36][R8.64+0x79], R151 ;  /* 0x0000799708008986 */ /* 0x000fe2000c101124 */
[----:B------:R-:W-:-:S03]  /*7dd0*/  ISETP.LT.OR P0, PT, R3, 0x2, !P2 ;  /* 0x000000020300780c */ /* 0x000fc60005701670 */
[----:B------:R-:W-:Y:S01]  /*7de0*/  @!P4 STG.E.U8 desc[UR36][R6.64], R15 ;  /* 0x0000000f0600c986 */ /* 0x000fe2000c101124 */
        /* <DEDUP_REMOVED lines=19> */
[-C--:B------:R-:W-:Y:S01]  /*7f20*/  @!P4 IMAD R9, R32, R153.reuse, RZ ;  /* 0x000000992009c224 */ /* 0x080fe200078e02ff */
        /* <DEDUP_REMOVED lines=127> */
[----:B-1----:R-:W-:-:S04]  /*8720*/  @!P5 IMAD R13, R74, R153, RZ ;  /* 0x000000994a0dd224 */ /* 0x002fc800078e02ff */
        /* <DEDUP_REMOVED lines=12> */
[----:B------:R-:W-:-:S04]  /*87f0*/  @!P0 IMAD R9, R78, R153, RZ ;  /* 0x000000994e098224 */ /* 0x000fc800078e02ff */
[-C--:B------:R-:W-:Y:S01]  /*8800*/  @!P4 IMAD R79, R79, R153.reuse, RZ ;  /* 0x000000994f4fc224 */ /* 0x080fe200078e02ff */
[----:B------:R1:W-:Y:S01]  /*8810*/  @!P0 STG.E.U8 desc[UR36][R10.64+0x68], R9 ;  /* 0x000068090a008986 */ /* 0x0003e2000c101124 */
[----:B------:R-:W-:Y:S02]  /*8820*/  ISETP.LT.OR P0, PT, R3, 0x71, !P2 ;  /* 0x000000710300780c */ /* 0x000fe40005701670 */
[----:B------:R-:W-:Y:S01]  /*8830*/  @!P3 IMAD R81, R81, R153, RZ ;  /* 0x000000995151b224 */ /* 0x000fe200078e02ff */
[----:B------:R3:W-:Y:S01]  /*8840*/  @!P4 STG.E.U8 desc[UR36][R10.64+0x69], R79 ;  /* 0x0000694f0a00c986 */ /* 0x0007e2000c101124 */
[----:B------:R-:W-:-:S03]  /*8850*/  ISETP.LT.OR P4, PT, R3, 0x72, !P2 ;  /* 0x000000720300780c */ /* 0x000fc60005781670 */
[----:B------:R3:W-:Y:S01]  /*8860*/  @!P3 STG.E.U8 desc[UR36][R6.64+0x71], R81 ;  /* 0x000071510600b986 */ /* 0x0007e2000c101124 */
[C---:B------:R-:W-:Y:S02]  /*8870*/  ISETP.LT.OR P3, PT, R3.reuse, 0x79, !P1 ;  /* 0x000000790300780c */ /* 0x040fe40004f61670 */
[C---:B------:R-:W-:Y:S01]  /*8880*/  ISETP.LT.OR P1, PT, R3.reuse, 0x7a, !P1 ;  /* 0x0000007a0300780c */ /* 0x040fe20004f21670 */
[----:B------:R3:W-:Y:S01]  /*8890*/  @!P5 STG.E.U8 desc[UR36][R6.64+0x70], R13 ;  /* 0x0000700d0600d986 */ /* 0x0007e2000c101124 */
[C---:B------:R-:W-:Y:S02]  /*88a0*/  ISETP.LT.OR P5, PT, R3.reuse, 0x79, !P2 ;  /* 0x000000790300780c */ /* 0x040fe400057a1670 */
[----:B------:R-:W-:Y:S01]  /*88b0*/  ISETP.LT.OR P2, PT, R3, 0x7a, !P2 ;  /* 0x0000007a0300780c */ /* 0x000fe20005741670 */
[-C--:B------:R-:W-:Y:S02]  /*88c0*/  @!P0 IMAD R3, R82, R153.reuse, RZ ;  /* 0x0000009952038224 */ /* 0x080fe400078e02ff */
[----:B------:R-:W-:-:S03]  /*88d0*/  @!P4 IMAD R83, R83, R153, RZ ;  /* 0x000000995353c224 */ /* 0x000fc600078e02ff */
[----:B------:R3:W-:Y:S01]  /*88e0*/  @!P0 STG.E.U8 desc[UR36][R10.64+0x70], R3 ;  /* 0x000070030a008986 */ /* 0x0007e2000c101124 */
[-C--:B0-----:R-:W-:Y:S02]  /*88f0*/  @!P3 IMAD R5, R84, R153.reuse, RZ ;  /* 0x000000995405b224 */ /* 0x081fe400078e02ff */
[-C--:B------:R-:W-:Y:S01]  /*8900*/  @!P1 IMAD R85, R85, R153.reuse, RZ ;  /* 0x0000009955559224 */ /* 0x080fe200078e02ff */
[----:B------:R3:W-:Y:S01]  /*8910*/  @!P4 STG.E.U8 desc[UR36][R10.64+0x71], R83 ;  /* 0x000071530a00c986 */ /* 0x0007e2000c101124 */
[-C--:B-1----:R-:W-:Y:S02]  /*8920*/  @!P5 IMAD R9, R86, R153.reuse, RZ ;  /* 0x000000995609d224 */ /* 0x082fe400078e02ff */
[----:B------:R-:W-:Y:S01]  /*8930*/  @!P2 IMAD R87, R87, R153, RZ ;  /* 0x000000995757a224 */ /* 0x000fe200078e02ff */
[----:B------:R3:W-:Y:S04]  /*8940*/  @!P3 STG.E.U8 desc[UR36][R6.64+0x78], R5 ;  /* 0x000078050600b986 */ /* 0x0007e8000c101124 */
[----:B------:R3:W-:Y:S04]  /*8950*/  @!P1 STG.E.U8 desc[UR36][R6.64+0x79], R85 ;  /* 0x0000795506009986 */ /* 0x0007e8000c101124 */
[----:B------:R3:W-:Y:S04]  /*8960*/  @!P5 STG.E.U8 desc[UR36][R10.64+0x78], R9 ;  /* 0x000078090a00d986 */ /* 0x0007e8000c101124 */
[----:B------:R3:W-:Y:S02]  /*8970*/  @!P2 STG.E.U8 desc[UR36][R10.64+0x79], R87 ;  /* 0x000079570a00a986 */ /* 0x0007e4000c101124 */
.L_x_286:
[----:B------:R-:W-:Y:S05]  /*8980*/  BSYNC B0 ;  /* 0x0000000000007941 */ /* 0x000fea0003800000 */
.L_x_28:
[----:B------:R-:W-:Y:S01]  /*8990*/  ULDC UR4, c[0x0][0xc] ;  /* 0x0000030000047ab9 */ /* 0x000fe20000000800 */
[----:B------:R-:W-:Y:S01]  /*89a0*/  ULDC UR5, c[0x0][0x10] ;  /* 0x0000040000057ab9 */ /* 0x000fe20000000800 */
[----:B---3--:R-:W3:Y:S01]  /*89b0*/  LDC R3, c[0x0][0x14] ;  /* 0x00000500ff037b82 */ /* 0x008ee20000000800 */
[----:B------:R-:W-:Y:S01]  /*89c0*/  UIMAD.WIDE.U32 UR4, UR4, UR5, URZ ;  /* 0x00000005040472a5 */ /* 0x000fe2000f8e003f */
[----:B------:R-:W-:Y:S01]  /*89d0*/  PRMT R0, RZ, 0x7610, R0 ;  /* 0x00007610ff007816 */ /* 0x000fe20000000000 */
[----:B------:R-:W-:Y:S02]  /*89e0*/  IMAD.MOV.U32 R23, RZ, RZ, -0x1 ;  /* 0xffffffffff177424 */ /* 0x000fe400078e00ff */
[----:B------:R-:W-:Y:S02]  /*89f0*/  IMAD.MOV.U32 R22, RZ, RZ, -0x1 ;  /* 0xffffffffff167424 */ /* 0x000fe400078e00ff */
[----:B---3--:R-:W-:-:S04]  /*8a00*/  IMAD.WIDE.U32 R16, R3, UR4, R16 ;  /* 0x0000000403107c25 */ /* 0x008fc8000f8e0010 */
[----:B------:R-:W-:Y:S01]  /*8a10*/  IMAD R3, R3, UR5, RZ ;  /* 0x0000000503037c24 */ /* 0x000fe2000f8e02ff */
[----:B------:R-:W-:Y:S02]  /*8a20*/  ULDC.64 UR4, c[0x0][0x650] ;  /* 0x0001940000047ab9 */ /* 0x000fe40000000a00 */
[----:B------:R-:W-:Y:S01]  /*8a30*/  ISETP.GE.U32.AND P0, PT, R16, UR4, PT ;  /* 0x0000000410007c0c */ /* 0x000fe2000bf06070 */
[----:B------:R-:W-:-:S05]  /*8a40*/  IMAD.IADD R17, R17, 0x1, R3 ;  /* 0x0000000111117824 */ /* 0x000fca00078e0203 */
[----:B------:R-:W-:-:S13]  /*8a50*/  ISETP.GE.U32.AND.EX P0, PT, R17, UR5, PT, P0 ;  /* 0x0000000511007c0c */ /* 0x000fda000bf06100 */
[----:B------:R-:W-:Y:S05]  /*8a60*/  @P0 BRA `(.L_x_287) ;  /* 0x0000000400640947 */ /* 0x000fea0003800000 */
[----:B------:R-:W3:Y:S01]  /*8a70*/  S2R R12, SR_CTAID.X ;  /* 0x00000000000c7919 */ /* 0x000ee20000002500 */
[----:B0-----:R-:W0:Y:S01]  /*8a80*/  LDC.64 R10, c[0x0][0x628] ;  /* 0x00018a00ff0a7b82 */ /* 0x001e220000000a00 */
[----:B------:R-:W-:Y:S01]  /*8a90*/  ULDC UR4, c[0x0][0x150] ;  /* 0x0000540000047ab9 */ /* 0x000fe20000000800 */
[----:B------:R-:W-:Y:S01]  /*8aa0*/  IMAD.MOV.U32 R8, RZ, RZ, R16 ;  /* 0x000000ffff087224 */ /* 0x000fe200078e0010 */
[----:B------:R-:W0:Y:S01]  /*8ab0*/  S2R R23, SR_CTAID.Y ;  /* 0x0000000000177919 */ /* 0x000e220000002600 */
[----:B------:R-:W-:-:S04]  /*8ac0*/  IMAD.MOV.U32 R9, RZ, RZ, R17 ;  /* 0x000000ffff097224 */ /* 0x000fc800078e0011 */
[----:B------:R-:W1:Y:S08]  /*8ad0*/  LDC R21, c[0x0][0x144] ;  /* 0x00005100ff157b82 */ /* 0x000e700000000800 */
[----:B------:R-:W1:Y:S08]  /*8ae0*/  LDC R0, c[0x0][0x630] ;  /* 0x00018c00ff007b82 */ /* 0x000e700000000800 */
[----:B------:R-:W1:Y:S01]  /*8af0*/  LDC.64 R14, c[0x0][0x620] ;  /* 0x00018800ff0e7b82 */ /* 0x000e620000000a00 */
[----:B0-----:R-:W-:-:S04]  /*8b00*/  ISETP.NE.U32.AND P0, PT, R10, RZ, PT ;  /* 0x000000ff0a00720c */ /* 0x001fc80003f05070 */
[----:B------:R-:W-:Y:S02]  /*8b10*/  ISETP.NE.AND.EX P0, PT, R11, RZ, PT, P0 ;  /* 0x000000ff0b00720c */ /* 0x000fe40003f05300 */
[----:B---3--:R-:W-:-:S05]  /*8b20*/  I2FP.F32.U32 R3, R12 ;  /* 0x0000000c00037245 */ /* 0x008fca0000201000 */
[----:B------:R-:W-:-:S04]  /*8b30*/  FMUL R3, R3, UR4 ;  /* 0x0000000403037c20 */ /* 0x000fc80008400000 */
[----:B------:R0:W3:Y:S02]  /*8b40*/  F2I.U32.TRUNC.NTZ R20, R3 ;  /* 0x0000000300147305 */ /* 0x0000e4000020f000 */
[----:B------:R-:W-:Y:S05]  /*8b50*/  @!P0 BRA `(.L_x_288) ;  /* 0x0000000000288947 */ /* 0x000fea0003800000 */
[----:B0-----:R-:W0:Y:S02]  /*8b60*/  LDC R3, c[0x0][0x634] ;  /* 0x00018d00ff037b82 */ /* 0x001e240000000800 */
[----:B0-----:R-:W-:-:S05]  /*8b70*/  IADD3 R3, P0, R16, R3, RZ ;  /* 0x0000000310037210 */ /* 0x001fca0007f1e0ff */
[----:B------:R-:W-:-:S04]  /*8b80*/  IMAD.X R13, RZ, RZ, R17, P0 ;  /* 0x000000ffff0d7224 */ /* 0x000fc800000e0611 */
[----:B------:R-:W-:-:S04]  /*8b90*/  IMAD.WIDE.U32 R4, R13, R10, RZ ;  /* 0x0000000a0d047225 */ /* 0x000fc800078e00ff */
[----:B-1----:R-:W-:-:S04]  /*8ba0*/  IMAD.WIDE.U32 R6, P0, R3, R11, R4 ;  /* 0x0000000b03067225 */ /* 0x002fc80007800004 */
[----:B------:R-:W-:-:S04]  /*8bb0*/  IMAD.WIDE.U32 R4, R3, R10, RZ ;  /* 0x0000000a03047225 */ /* 0x000fc800078e00ff */
[----:B------:R-:W-:Y:S01]  /*8bc0*/  IMAD.X R9, RZ, RZ, RZ, P0 ;  /* 0x000000ffff097224 */ /* 0x000fe200000e06ff */
[----:B------:R-:W-:Y:S01]  /*8bd0*/  IADD3 RZ, P0, R5, R6, RZ ;  /* 0x0000000605ff7210 */ /* 0x000fe20007f1e0ff */
[----:B------:R-:W-:-:S04]  /*8be0*/  IMAD.MOV.U32 R8, RZ, RZ, R7 ;  /* 0x000000ffff087224 */ /* 0x000fc800078e0007 */
[----:B------:R-:W-:-:S08]  /*8bf0*/  IMAD.WIDE.U32.X R8, R13, R11, R8, P0 ;  /* 0x0000000b0d087225 */ /* 0x000fd000000e0408 */
.L_x_288:
[----:B------:R-:W2:Y:S01]  /*8c00*/  LDC.64 R26, c[0x0][0x640] ;  /* 0x00019000ff1a7b82 */ /* 0x000ea20000000a00 */
[-CC-:B-1----:R-:W-:Y:S01]  /*8c10*/  SHF.R.U64 R22, R8, R0.reuse, R9.reuse ;  /* 0x0000000008167219 */ /* 0x182fe20000001209 */
[----:B---3--:R-:W-:Y:S01]  /*8c20*/  IMAD.MOV R20, RZ, RZ, -R20 ;  /* 0x000000ffff147224 */ /* 0x008fe200078e0a14 */
[----:B------:R-:W-:Y:S01]  /*8c30*/  SHF.R.U32.HI R0, RZ, R0, R9 ;  /* 0x00000000ff007219 */ /* 0x000fe20000011609 */
[----:B------:R-:W-:Y:S01]  /*8c40*/  ULDC UR4, c[0x0][0x154] ;  /* 0x0000550000047ab9 */ /* 0x000fe20000000800 */
[----:B0-----:R-:W-:Y:S01]  /*8c50*/  IADD3 R3, P0, RZ, -R22, RZ ;  /* 0x80000016ff037210 */ /* 0x001fe20007f1e0ff */
[----:B------:R-:W-:Y:S02]  /*8c60*/  IMAD R21, R21, R20, R12 ;  /* 0x0000001415157224 */ /* 0x000fe400078e020c */
[----:B------:R-:W0:Y:S01]  /*8c70*/  LDC R6, c[0x0][0x618] ;  /* 0x00018600ff067b82 */ /* 0x000e220000000800 */
[----:B------:R-:W-:Y:S02]  /*8c80*/  IMAD.MOV.U32 R7, RZ, RZ, 0x1 ;  /* 0x00000001ff077424 */ /* 0x000fe400078e00ff */
[----:B------:R-:W-:-:S04]  /*8c90*/  IMAD.X R5, RZ, RZ, ~R0, P0 ;  /* 0x000000ffff057224 */ /* 0x000fc800000e0e00 */
[-C--:B------:R-:W-:Y:S01]  /*8ca0*/  IMAD R0, R5, R14.reuse, RZ ;  /* 0x0000000e05007224 */ /* 0x080fe200078e02ff */
[----:B------:R-:W1:Y:S01]  /*8cb0*/  LDC R8, c[0x0][0x608] ;  /* 0x00018200ff087b82 */ /* 0x000e620000000800 */
[----:B------:R-:W-:-:S04]  /*8cc0*/  IMAD.WIDE.U32 R4, R3, R14, R16 ;  /* 0x0000000e03047225 */ /* 0x000fc800078e0010 */
[----:B------:R-:W-:Y:S01]  /*8cd0*/  IMAD R3, R3, R15, R0 ;  /* 0x0000000f03037224 */ /* 0x000fe200078e0200 */
[----:B------:R-:W-:Y:S02]  /*8ce0*/  I2FP.F32.U32 R0, R23 ;  /* 0x0000001700007245 */ /* 0x000fe40000201000 */
[----:B------:R-:W3:Y:S01]  /*8cf0*/  LDC R24, c[0x0][0x658] ;  /* 0x00019600ff187b82 */ /* 0x000ee20000000800 */
[----:B------:R-:W-:Y:S01]  /*8d00*/  IMAD.IADD R3, R5, 0x1, R3 ;  /* 0x0000000105037824 */ /* 0x000fe200078e0203 */
[----:B--2---:R-:W-:Y:S01]  /*8d10*/  ISETP.NE.U32.AND P0, PT, R26, RZ, PT ;  /* 0x000000ff1a00720c */ /* 0x004fe20003f05070 */
[----:B------:R-:W-:Y:S01]  /*8d20*/  FMUL R0, R0, UR4 ;  /* 0x0000000400007c20 */ /* 0x000fe20008400000 */
[----:B------:R-:W-:Y:S02]  /*8d30*/  IMAD.MOV.U32 R5, RZ, RZ, -0x1 ;  /* 0xffffffffff057424 */ /* 0x000fe400078e00ff */
[----:B------:R-:W-:Y:S01]  /*8d40*/  ISETP.NE.AND.EX P0, PT, R27, RZ, PT, P0 ;  /* 0x000000ff1b00720c */ /* 0x000fe20003f05300 */
[----:B------:R2:W2:Y:S01]  /*8d50*/  F2I.U32.TRUNC.NTZ R13, R0 ;  /* 0x00000000000d7305 */ /* 0x0004a2000020f000 */
[----:B------:R-:W2:Y:S01]  /*8d60*/  LDC R20, c[0x0][0x148] ;  /* 0x00005200ff147b82 */ /* 0x000ea20000000800 */
[----:B0-----:R-:W-:-:S02]  /*8d70*/  SHF.R.U64 R12, R4, R6, R3 ;  /* 0x00000006040c7219 */ /* 0x001fc40000001203 */
[----:B------:R-:W-:-:S05]  /*8d80*/  SHF.R.U32.HI R3, RZ, R6, R3 ;  /* 0x00000006ff037219 */ /* 0x000fca0000011603 */
[----:B------:R-:W0:Y:S01]  /*8d90*/  LDC R15, c[0x0][0x600] ;  /* 0x00018000ff0f7b82 */ /* 0x000e220000000800 */
[-CC-:B-1----:R-:W-:Y:S02]  /*8da0*/  SHF.R.U64 R10, R12, R8.reuse, R3.reuse ;  /* 0x000000080c0a7219 */ /* 0x182fe40000001203 */
[----:B------:R-:W-:-:S05]  /*8db0*/  SHF.R.U32.HI R3, RZ, R8, R3 ;  /* 0x00000008ff037219 */ /* 0x000fca0000011603 */
[----:B------:R-:W1:Y:S01]  /*8dc0*/  LDC R28, c[0x0][0x648] ;  /* 0x00019200ff1c7b82 */ /* 0x000e620000000800 */
[-C--:B---3--:R-:W-:Y:S02]  /*8dd0*/  SHF.L.U32 R4, R5, R24.reuse, RZ ;  /* 0x0000001805047219 */ /* 0x088fe400000006ff */
[--C-:B------:R-:W-:Y:S02]  /*8de0*/  SHF.R.U64 R14, R10, R24, R3.reuse ;  /* 0x000000180a0e7219 */ /* 0x100fe40000001203 */
[----:B------:R-:W-:Y:S02]  /*8df0*/  LOP3.LUT R25, RZ, R4, RZ, 0x33, !PT ;  /* 0x00000004ff197212 */ /* 0x000fe400078e33ff */
[-C--:B------:R-:W-:Y:S01]  /*8e00*/  SHF.R.U32.HI R5, RZ, R24.reuse, R3 ;  /* 0x00000018ff057219 */ /* 0x080fe20000011603 */
[----:B------:R-:W3:Y:S01]  /*8e10*/  LDC R29, c[0x0][0x638] ;  /* 0x00018e00ff1d7b82 */ /* 0x000ee20000000800 */
[----:B------:R-:W-:Y:S01]  /*8e20*/  SHF.L.U32 R152, R7, R24, RZ ;  /* 0x0000001807987219 */ /* 0x000fe200000006ff */
[----:B------:R-:W-:-:S06]  /*8e30*/  IMAD.MOV.U32 R4, RZ, RZ, R14 ;  /* 0x000000ffff047224 */ /* 0x000fcc00078e000e */
[----:B------:R-:W0:Y:S01]  /*8e40*/  LDC R30, c[0x0][0x610] ;  /* 0x00018400ff1e7b82 */ /* 0x000e220000000800 */
[----:B------:R-:W-:Y:S05]  /*8e50*/  @!P0 BRA `(.L_x_289) ;  /* 0x0000000000288947 */ /* 0x000fea0003800000 */
[----:B------:R-:W4:Y:S02]  /*8e60*/  LDC R3, c[0x0][0x64c] ;  /* 0x00019300ff037b82 */ /* 0x000f240000000800 */
[----:B----4-:R-:W-:-:S05]  /*8e70*/  IADD3 R3, P0, R14, R3, RZ ;  /* 0x000000030e037210 */ /* 0x010fca0007f1e0ff */
        /* <DEDUP_REMOVED lines=8> */
.L_x_289:
[----:B------:R-:W-:Y:S01]  /*8f00*/  ISETP.NE.AND P0, PT, R2, 0x1, PT ;  /* 0x000000010200780c */ /* 0x000fe20003f05270 */
[----:B0-----:R-:W-:Y:S01]  /*8f10*/  VIADD R7, R15, 0xffffffff ;  /* 0xffffffff0f077836 */ /* 0x001fe20000000000 */
[----:B-12---:R-:W-:Y:S01]  /*8f20*/  SHF.R.U64 R0, R4, R28, R5 ;  /* 0x0000001c04007219 */ /* 0x006fe20000001205 */
[----:B------:R-:W-:Y:S01]  /*8f30*/  IMAD.MOV R13, RZ, RZ, -R13 ;  /* 0x000000ffff0d7224 */ /* 0x000fe200078e0a0d */
[----:B------:R-:W-:Y:S01]  /*8f40*/  LOP3.LUT R5, R10, R25, RZ, 0xc0, !PT ;  /* 0x000000190a057212 */ /* 0x000fe200078ec0ff */
[----:B------:R-:W-:Y:S02]  /*8f50*/  IMAD.MOV.U32 R4, RZ, RZ, 0x1 ;  /* 0x00000001ff047424 */ /* 0x000fe400078e00ff */
[----:B------:R-:W-:Y:S02]  /*8f60*/  IMAD.MOV R3, RZ, RZ, -R0 ;  /* 0x000000ffff037224 */ /* 0x000fe400078e0a00 */
[----:B------:R-:W-:Y:S01]  /*8f70*/  IMAD R152, R152, R0, R5 ;  /* 0x0000000098987224 */ /* 0x000fe200078e0205 */
[----:B------:R-:W-:Y:S01]  /*8f80*/  LOP3.LUT R5, R12, R7, RZ, 0xc0, !PT ;  /* 0x000000070c057212 */ /* 0x000fe200078ec0ff */
[----:B---3--:R-:W-:-:S02]  /*8f90*/  IMAD R0, R3, R29, R14 ;  /* 0x0000001d03007224 */ /* 0x008fc400078e020e */
[----:B------:R-:W-:Y:S02]  /*8fa0*/  @P0 IMAD R21, R20, R13, R23 ;  /* 0x0000000d14150224 */ /* 0x000fe400078e0217 */
[----:B------:R-:W-:Y:S01]  /*8fb0*/  IMAD R3, R0, R15, R5 ;  /* 0x0000000f00037224 */ /* 0x000fe200078e0205 */
[----:B------:R-:W-:Y:S01]  /*8fc0*/  PRMT R0, R4, 0x7610, R0 ;  /* 0x0000761004007816 */ /* 0x000fe20000000000 */
[----:B------:R-:W-:-:S05]  /*8fd0*/  IMAD R152, R152, R30, R21 ;  /* 0x0000001e98987224 */ /* 0x000fca00078e0215 */
[----:B------:R-:W-:Y:S02]  /*8fe0*/  SEL R23, R3, R152, !P0 ;  /* 0x0000009803177207 */ /* 0x000fe40004000000 */
[----:B------:R-:W-:-:S07]  /*8ff0*/  SEL R152, R152, R3, !P0 ;  /* 0x0000000398987207 */ /* 0x000fce0004000000 */
.L_x_287:
[----:B------:R-:W-:-:S13]  /*9000*/  LOP3.LUT P0, RZ, R0, 0xff, RZ, 0xc0, !PT ;  /* 0x000000ff00ff7812 */ /* 0x000fda000780c0ff */
[----:B------:R-:W-:Y:S05]  /*9010*/  @P0 BRA `(.L_x_290) ;  /* 0xffffff7c00b40947 */ /* 0x000fea000383ffff */
[----:B------:R-:W-:Y:S05]  /*9020*/  EXIT ;  /* 0x000000000000794d */ /* 0x000fea0003800000 */
.L_x_3:
[----:B0-----:R-:W-:Y:S01]  /*9030*/  ULDC.64 UR4, c[0x0][0x650] ;  /* 0x0001940000047ab9 */ /* 0x001fe20000000a00 */
        /* <DEDUP_REMOVED lines=25> */
.L_x_292:
[--C-:B------:R-:W-:Y:S01]  /*91d0*/  SHF.R.U64 R12, R10, R14, R11.reuse ;  /* 0x0000000e0a0c7219 */ /* 0x100fe2000000120b */
[----:B------:R-:W0:Y:S01]  /*91e0*/  LDC R22, c[0x0][0x618] ;  /* 0x00018600ff167b82 */ /* 0x000e220000000800 */
[----:B------:R-:W-:Y:S01]  /*91f0*/  I2FP.F32.U32 R6, R4 ;  /* 0x0000000400067245 */ /* 0x000fe20000201000 */
[----:B------:R-:W-:Y:S01]  /*9200*/  ULDC UR4, c[0x0][0x150] ;  /* 0x0000540000047ab9 */ /* 0x000fe20000000800 */
[----:B------:R-:W-:Y:S02]  /*9210*/  SHF.R.U32.HI R5, RZ, R14, R11 ;  /* 0x0000000eff057219 */ /* 0x000fe4000001160b */
[----:B------:R-:W-:Y:S01]  /*9220*/  IADD3 R9, P0, RZ, -R12, RZ ;  /* 0x8000000cff097210 */ /* 0x000fe20007f1e0ff */
[----:B------:R-:W-:Y:S01]  /*9230*/  FMUL R11, R6, UR4 ;  /* 0x00000004060b7c20 */ /* 0x000fe20008400000 */
[----:B------:R-:W-:Y:S01]  /*9240*/  ULDC UR4, c[0x0][0x154] ;  /* 0x0000550000047ab9 */ /* 0x000fe20000000800 */
[----:B------:R-:W1:Y:S02]  /*9250*/  LDC.64 R24, c[0x0][0x640] ;  /* 0x00019000ff187b82 */ /* 0x000e640000000a00 */
[----:B------:R-:W-:-:S02]  /*9260*/  IMAD.X R5, RZ, RZ, ~R5, P0 ;  /* 0x000000ffff057224 */ /* 0x000fc400000e0e05 */
[----:B------:R-:W2:Y:S01]  /*9270*/  F2I.U32.TRUNC.NTZ R11, R11 ;  /* 0x0000000b000b7305 */ /* 0x000ea2000020f000 */
[----:B------:R-:W-:-:S03]  /*9280*/  IMAD.WIDE.U32 R6, R9, R20, R16 ;  /* 0x0000001409067225 */ /* 0x000fc600078e0010 */
[----:B------:R-:W3:Y:S01]  /*9290*/  LDC R13, c[0x0][0x144] ;  /* 0x00005100ff0d7b82 */ /* 0x000ee20000000800 */
[----:B------:R-:W-:-:S04]  /*92a0*/  IMAD R8, R5, R20, RZ ;  /* 0x0000001405087224 */ /* 0x000fc800078e02ff */
[----:B------:R-:W-:Y:S02]  /*92b0*/  IMAD R5, R9, R21, R8 ;  /* 0x0000001509057224 */ /* 0x000fe400078e0208 */
[----:B------:R-:W-:Y:S01]  /*92c0*/  IMAD.MOV.U32 R8, RZ, RZ, -0x1 ;  /* 0xffffffffff087424 */ /* 0x000fe200078e00ff */
[----:B------:R-:W4:Y:S01]  /*92d0*/  LDC R14, c[0x0][0x608] ;  /* 0x00018200ff0e7b82 */ /* 0x000f220000000800 */
[----:B------:R-:W-:Y:S01]  /*92e0*/  IMAD.IADD R5, R7, 0x1, R5 ;  /* 0x0000000107057824 */ /* 0x000fe200078e0205 */
[----:B------:R-:W-:-:S04]  /*92f0*/  I2FP.F32.U32 R7, R3 ;  /* 0x0000000300077245 */ /* 0x000fc80000201000 */
[-C--:B0-----:R-:W-:Y:S01]  /*9300*/  SHF.R.U64 R10, R6, R22.reuse, R5 ;  /* 0x00000016060a7219 */ /* 0x081fe20000001205 */
[----:B--2---:R-:W-:Y:S01]  /*9310*/  IMAD.MOV R6, RZ, RZ, -R11 ;  /* 0x000000ffff067224 */ /* 0x004fe200078e0a0b */
[----:B------:R-:W0:Y:S01]  /*9320*/  LDC R9, c[0x0][0x658] ;  /* 0x00019600ff097b82 */ /* 0x000e220000000800 */
[----:B-1----:R-:W-:Y:S01]  /*9330*/  ISETP.NE.U32.AND P0, PT, R24, RZ, PT ;  /* 0x000000ff1800720c */ /* 0x002fe20003f05070 */
[----:B------:R-:W-:Y:S01]  /*9340*/  FMUL R7, R7, UR4 ;  /* 0x0000000407077c20 */ /* 0x000fe20008400000 */
[----:B------:R-:W-:Y:S02]  /*9350*/  SHF.R.U32.HI R5, RZ, R22, R5 ;  /* 0x00000016ff057219 */ /* 0x000fe40000011605 */
[----:B------:R-:W-:-:S03]  /*9360*/  ISETP.NE.AND.EX P0, PT, R25, RZ, PT, P0 ;  /* 0x000000ff1900720c */ /* 0x000fc60003f05300 */
[----:B------:R-:W1:Y:S01]  /*9370*/  LDC R20, c[0x0][0x148] ;  /* 0x00005200ff147b82 */ /* 0x000e620000000800 */
[----:B---3--:R-:W-:Y:S02]  /*9380*/  IMAD R23, R13, R6, R4 ;  /* 0x000000060d177224 */ /* 0x008fe400078e0204 */
[----:B------:R-:W-:-:S05]  /*9390*/  IMAD.MOV.U32 R6, RZ, RZ, 0x1 ;  /* 0x00000001ff067424 */ /* 0x000fca00078e00ff */
[----:B------:R-:W2:Y:S01]  /*93a0*/  LDC R21, c[0x0][0x600] ;  /* 0x00018000ff157b82 */ /* 0x000ea20000000800 */
[-CC-:B----4-:R-:W-:Y:S02]  /*93b0*/  SHF.R.U64 R13, R10, R14.reuse, R5.reuse ;  /* 0x0000000e0a0d7219 */ /* 0x190fe40000001205 */
[----:B------:R-:W-:Y:S02]  /*93c0*/  SHF.R.U32.HI R4, RZ, R14, R5 ;  /* 0x0000000eff047219 */ /* 0x000fe40000011605 */
[----:B------:R3:W4:Y:S03]  /*93d0*/  F2I.U32.TRUNC.NTZ R14, R7 ;  /* 0x00000007000e7305 */ /* 0x000726000020f000 */
[----:B------:R-:W1:Y:S01]  /*93e0*/  LDC R26, c[0x0][0x648] ;  /* 0x00019200ff1a7b82 */ /* 0x000e620000000800 */
[-C--:B0-----:R-:W-:Y:S02]  /*93f0*/  SHF.R.U64 R15, R13, R9.reuse, R4 ;  /* 0x000000090d0f7219 */ /* 0x081fe40000001204 */
[----:B------:R-:W-:-:S02]  /*9400*/  SHF.L.U32 R8, R8, R9, RZ ;  /* 0x0000000908087219 */ /* 0x000fc400000006ff */
[-C--:B------:R-:W-:Y:S01]  /*9410*/  SHF.R.U32.HI R5, RZ, R9.reuse, R4 ;  /* 0x00000009ff057219 */ /* 0x080fe20000011604 */
[----:B------:R-:W-:Y:S01]  /*9420*/  IMAD.MOV.U32 R4, RZ, RZ, R15 ;  /* 0x000000ffff047224 */ /* 0x000fe200078e000f */
[----:B------:R-:W-:Y:S01]  /*9430*/  SHF.L.U32 R22, R6, R9, RZ ;  /* 0x0000000906167219 */ /* 0x000fe200000006ff */
[----:B------:R-:W0:Y:S01]  /*9440*/  LDC R27, c[0x0][0x638] ;  /* 0x00018e00ff1b7b82 */ /* 0x000e220000000800 */
[----:B------:R-:W-:-:S07]  /*9450*/  LOP3.LUT R28, RZ, R8, RZ, 0x33, !PT ;  /* 0x00000008ff1c7212 */ /* 0x000fce00078e33ff */
        /* <DEDUP_REMOVED lines=12> */
.L_x_293:
[----:B------:R-:W-:Y:S01]  /*9520*/  ISETP.NE.AND P0, PT, R2, 0x1, PT ;  /* 0x000000010200780c */ /* 0x000fe20003f05270 */
[----:B--2---:R-:W-:Y:S01]  /*9530*/  VIADD R7, R21, 0xffffffff ;  /* 0xffffffff15077836 */ /* 0x004fe20000000000 */
[----:B-1----:R-:W-:Y:S01]  /*9540*/  SHF.R.U64 R5, R4, R26, R5 ;  /* 0x0000001a04057219 */ /* 0x002fe20000001205 */
[----:B------:R-:W-:Y:S01]  /*9550*/  IMAD.MOV R14, RZ, RZ, -R14 ;  /* 0x000000ffff0e7224 */ /* 0x000fe200078e0a0e */
[----:B------:R-:W-:Y:S01]  /*9560*/  LOP3.LUT R4, R13, R28, RZ, 0xc0, !PT ;  /* 0x0000001c0d047212 */ /* 0x000fe200078ec0ff */
[----:B------:R-:W-:Y:S01]  /*9570*/  IMAD.MOV.U32 R8, RZ, RZ, R12 ;  /* 0x000000ffff087224 */ /* 0x000fe200078e000c */
[----:B------:R-:W-:Y:S01]  /*9580*/  LOP3.LUT R10, R10, R7, RZ, 0xc0, !PT ;  /* 0x000000070a0a7212 */ /* 0x000fe200078ec0ff */
[----:B------:R-:W-:Y:S02]  /*9590*/  IMAD.MOV R6, RZ, RZ, -R5 ;  /* 0x000000ffff067224 */ /* 0x000fe400078e0a05 */
[----:B------:R-:W-:-:S04]  /*95a0*/  IMAD R4, R22, R5, R4 ;  /* 0x0000000516047224 */ /* 0x000fc800078e0204 */
[----:B------:R-:W-:Y:S02]  /*95b0*/  @P0 IMAD R23, R20, R14, R3 ;  /* 0x0000000e14170224 */ /* 0x000fe400078e0203 */
[----:B0-----:R-:W-:Y:S02]  /*95c0*/  IMAD R3, R6, R27, R15 ;  /* 0x0000001b06037224 */ /* 0x001fe400078e020f */
[----:B------:R-:W-:Y:S02]  /*95d0*/  IMAD R7, R4, R29, R23 ;  /* 0x0000001d04077224 */ /* 0x000fe400078e0217 */
[----:B------:R-:W-:Y:S02]  /*95e0*/  IMAD R4, R3, R21, R10 ;  /* 0x0000001503047224 */ /* 0x000fe400078e020a */
[----:B------:R-:W-:-:S03]  /*95f0*/  IMAD.MOV.U32 R6, RZ, RZ, 0x1 ;  /* 0x00000001ff067424 */ /* 0x000fc600078e00ff */
[----:B------:R-:W-:Y:S02]  /*9600*/  SEL R9, R4, R7, !P0 ;  /* 0x0000000704097207 */ /* 0x000fe40004000000 */
[----:B------:R-:W-:-:S07]  /*9610*/  SEL R7, R7, R4, !P0 ;  /* 0x0000000407077207 */ /* 0x000fce0004000000 */
.L_x_291:
[----:B------:R-:W-:-:S08]  /*9620*/  NOP ;  /* 0x0000000000007918 */ /* 0x000fd00000000000 */
[----:B------:R-:W0:-:S00]  /*9630*/  USETMAXREG.DEALLOC.CTAPOOL 0x28 ;  /* 0x00000028000079c8 */ /* 0x000e0000080e0500 */
[----:B0-----:R-:W-:-:S13]  /*9640*/  ISETP.NE.AND P0, PT, R0, RZ, PT ;  /* 0x000000ff0000720c */ /* 0x001fda0003f05270 */
[----:B------:R-:W-:Y:S05]  /*9650*/  @P0 EXIT ;  /* 0x000000000000094d */ /* 0x000fea0003800000 */
[----:B------:R-:W-:Y:S01]  /*9660*/  LOP3.LUT P0, RZ, R6, 0xff, RZ, 0xc0, !PT ;  /* 0x000000ff06ff7812 */ /* 0x000fe2000780c0ff */
[----:B------:R-:W-:Y:S02]  /*9670*/  IMAD.MOV.U32 R3, RZ, RZ, 0x1 ;  /* 0x00000001ff037424 */ /* 0x000fe400078e00ff */
[----:B------:R-:W-:-:S10]  /*9680*/  IMAD.MOV.U32 R0, RZ, RZ, RZ ;  /* 0x000000ffff007224 */ /* 0x000fd400078e00ff */
[----:B------:R-:W-:Y:S05]  /*9690*/  @!P0 BRA `(.L_x_294) ;  /* 0x0000000c00648947 */ /* 0x000fea0003800000 */
[----:B------:R-:W0:Y:S01]  /*96a0*/  LDC R0, c[0x0][0x28c] ;  /* 0x0000a300ff007b82 */ /* 0x000e220000000800 */
[----:B------:R-:W-:Y:S01]  /*96b0*/  ULDC UR5, c[0x0][0x658] ;  /* 0x0001960000057ab9 */ /* 0x000fe20000000800 */
[----:B------:R-:W-:Y:S01]  /*96c0*/  UMOV UR7, 0xffffffff ;  /* 0xffffffff00077882 */ /* 0x000fe20000000000 */
[----:B------:R-:W-:Y:S01]  /*96d0*/  ULDC UR6, c[0x0][0xc] ;  /* 0x0000030000067ab9 */ /* 0x000fe20000000800 */
[----:B------:R-:W-:Y:S01]  /*96e0*/  USHF.L.U32 UR9, UR7, UR5, URZ ;  /* 0x0000000507097299 */ /* 0x000fe2000800063f */
[C---:B------:R-:W-:Y:S01]  /*96f0*/  LOP3.LUT P2, RZ, R18.reuse, 0x7f, RZ, 0xc0, !PT ;  /* 0x0000007f12ff7812 */ /* 0x040fe2000784c0ff */
[----:B------:R-:W-:Y:S01]  /*9700*/  UMOV UR8, 0x1 ;  /* 0x0000000100087882 */ /* 0x000fe20000000000 */
[----:B------:R-:W-:Y:S01]  /*9710*/  ULDC UR7, c[0x0][0x10] ;  /* 0x0000040000077ab9 */ /* 0x000fe20000000800 */
[----:B------:R-:W-:Y:S01]  /*9720*/  LOP3.LUT P0, RZ, R18, 0x1f, RZ, 0xc0, !PT ;  /* 0x0000001f12ff7812 */ /* 0x000fe2000780c0ff */
[----:B------:R-:W-:Y:S01]  /*9730*/  UIMAD.WIDE.U32 UR6, UR6, UR7, URZ ;  /* 0x00000007060672a5 */ /* 0x000fe2000f8e003f */
[----:B------:R-:W-:Y:S01]  /*9740*/  BSSY B0, `(.L_x_294) ;  /* 0x00000ce000007945 */ /* 0x000fe20003800000 */
[----:B------:R-:W-:Y:S01]  /*9750*/  USHF.L.U32 UR5, UR8, UR5, URZ ;  /* 0x0000000508057299 */ /* 0x000fe2000800063f */
[----:B------:R-:W-:Y:S01]  /*9760*/  IMAD.MOV.U32 R11, RZ, RZ, 0x1 ;  /* 0x00000001ff0b7424 */ /* 0x000fe200078e00ff */
[----:B------:R-:W-:Y:S01]  /*9770*/  LOP3.LUT R18, R19, 0x2, RZ, 0xfc, !PT ;  /* 0x0000000213127812 */ /* 0x000fe200078efcff */
[----:B------:R-:W-:Y:S01]  /*9780*/  ULDC UR8, c[0x0][0x14] ;  /* 0x0000050000087ab9 */ /* 0x000fe20000000800 */
[----:B------:R-:W-:Y:S01]  /*9790*/  PLOP3.LUT P0, PT, P0, P2, PT, 0x8a, 0x0 ;  /* 0x000000000000781c */ /* 0x000fe20000705172 */
[----:B------:R-:W-:-:S02]  /*97a0*/  UIMAD.WIDE.U32 UR30, UR6, UR8, URZ ;  /* 0x00000008061e72a5 */ /* 0x000fc4000f8e003f */
[----:B------:R-:W-:Y:S01]  /*97b0*/  UIMAD UR7, UR7, UR8, URZ ;  /* 0x00000008070772a4 */ /* 0x000fe2000f8e023f */
[----:B------:R-:W-:Y:S01]  /*97c0*/  ULDC UR4, c[0x0][0x600] ;  /* 0x0001800000047ab9 */ /* 0x000fe20000000800 */
[----:B------:R-:W-:Y:S02]  /*97d0*/  ULOP3.LUT UR6, URZ, UR9, URZ, 0x33, !UPT ;  /* 0x000000093f067292 */ /* 0x000fe4000f8e333f */
[----:B------:R-:W-:Y:S01]  /*97e0*/  UIADD3 UR4, UR4, -0x1, URZ ;  /* 0xffffffff04047890 */ /* 0x000fe2000fffe03f */
[----:B0-----:R-:W-:Y:S01]  /*97f0*/  VIADD R0, R0, 0xff ;  /* 0x000000ff00007836 */ /* 0x001fe20000000000 */
[----:B------:R-:W-:Y:S01]  /*9800*/  UIADD3 UR7, UR31, UR7, URZ ;  /* 0x000000071f077290 */ /* 0x000fe2000fffe03f */
[----:B------:R-:W-:-:S03]  /*9810*/  ULDC.64 UR38, c[0x0][0x198] ;  /* 0x0000660000267ab9 */ /* 0x000fc60000000a00 */
[----:B------:R-:W-:-:S04]  /*9820*/  SHF.R.S32.HI R3, RZ, 0x1f, R0 ;  /* 0x0000001fff037819 */ /* 0x000fc80000011400 */
[----:B------:R-:W-:Y:S01]  /*9830*/  LEA.HI R3, R3, R0, RZ, 0x8 ;  /* 0x0000000003037211 */ /* 0x000fe200078f40ff */
[----:B------:R-:W-:-:S03]  /*9840*/  IMAD.MOV.U32 R0, RZ, RZ, RZ ;  /* 0x000000ffff007224 */ /* 0x000fc600078e00ff */
[----:B------:R-:W-:Y:S01]  /*9850*/  SHF.R.S32.HI R13, RZ, 0x8, R3 ;  /* 0x00000008ff0d7819 */ /* 0x000fe20000011403 */
[----:B------:R-:W-:-:S04]  /*9860*/  IMAD.MOV.U32 R3, RZ, RZ, 0x1 ;  /* 0x00000001ff037424 */ /* 0x000fc800078e00ff */
[----:B------:R-:W-:-:S07]  /*9870*/  VIADD R10, R13, 0x1 ;  /* 0x000000010d0a7836 */ /* 0x000fce0000000000 */
.L_x_306:
[----:B------:R-:W-:-:S03]  /*9880*/  UMOV UR8, 0xffffffff ;  /* 0xffffffff00087882 */ /* 0x000fc60000000000 */
[----:B------:R-:W-:Y:S05]  /*9890*/  BRA.DIV UR8, `(.L_x_295) ;  /* 0x0000000e08847947 */ /* 0x000fea000b800000 */
[----:B------:R-:W-:-:S13]  /*98a0*/  ELECT P6, URZ, PT ;  /* 0x00000000003f782f */ /* 0x000fda00038c0000 */
.L_x_315:
[----:B------:R-:W0:Y:S01]  /*98b0*/  LDC R4, c[0x0][0x28c] ;  /* 0x0000a300ff047b82 */ /* 0x000e220000000800 */
[----:B------:R-:W-:Y:S01]  /*98c0*/  BSSY B1, `(.L_x_296) ;  /* 0x0000043000017945 */ /* 0x000fe20003800000 */
[----:B0-----:R-:W-:-:S13]  /*98d0*/  ISETP.LT.OR P6, PT, R4, 0x1, !P6 ;  /* 0x000000010400780c */ /* 0x001fda00077c1670 */
[----:B------:R-:W-:Y:S05]  /*98e0*/  @P6 BRA `(.L_x_297) ;  /* 0x0000000400006947 */ /* 0x000fea0003800000 */
[----:B------:R-:W-:Y:S02]  /*98f0*/  IMAD.SHL.U32 R14, R7, 0x100, RZ ;  /* 0x00000100070e7824 */ /* 0x000fe400078e00ff */
[----:B------:R-:W-:Y:S02]  /*9900*/  IMAD.SHL.U32 R15, R9, 0x80, RZ ;  /* 0x00000080090f7824 */ /* 0x000fe400078e00ff */
[----:B------:R-:W-:Y:S02]  /*9910*/  IMAD.MOV.U32 R20, RZ, RZ, RZ ;  /* 0x000000ffff147224 */ /* 0x000fe400078e00ff */
[----:B------:R-:W-:Y:S02]  /*9920*/  IMAD.MOV.U32 R4, RZ, RZ, R10 ;  /* 0x000000ffff047224 */ /* 0x000fe400078e000a */
[----:B------:R-:W-:Y:S02]  /*9930*/  IMAD.MOV.U32 R5, RZ, RZ, R3 ;  /* 0x000000ffff057224 */ /* 0x000fe400078e0003 */
[----:B------:R-:W-:-:S07]  /*9940*/  IMAD.MOV.U32 R6, RZ, RZ, R0 ;  /* 0x000000ffff067224 */ /* 0x000fce00078e0000 */
.L_x_301:
[----:B------:R-:W0:Y:S01]  /*9950*/  S2R R12, SR_CgaCtaId ;  /* 0x00000000000c7919 */ /* 0x000e220000008800 */
[----:B------:R-:W-:Y:S01]  /*9960*/  MOV R7, 0x400 ;  /* 0x0000040000077802 */ /* 0x000fe20000000f00 */
[----:B------:R-:W1:Y:S03]  /*9970*/  @!P2 LDC R9, c[0x0][0x500] ;  /* 0x00014000ff09ab82 */ /* 0x000e660000000800 */
[----:B0-----:R-:W-:Y:S02]  /*9980*/  LEA R21, R12, R7, 0x18 ;  /* 0x000000070c157211 */ /* 0x001fe400078ec0ff */
[----:B------:R-:W-:-:S03]  /*9990*/  SHF.L.U32 R7, R5, 0x1f, RZ ;  /* 0x0000001f05077819 */ /* 0x000fc600000006ff */
[----:B------:R-:W-:-:S04]  /*99a0*/  IMAD R12, R6, 0x8, R21 ;  /* 0x00000008060c7824 */ /* 0x000fc800078e0215 */
[----:B------:R-:W0:Y:S02]  /*99b0*/  SYNCS.PHASECHK.TRANS64.TRYWAIT P1, [R12+URZ+0x10], R7 ;  /* 0x000010070c0075a7 */ /* 0x000e24000802017f */
[----:B01----:R-:W-:Y:S05]  /*99c0*/  @!P1 BRA `(.L_x_298) ;  /* 0x0000000c00589947 */ /* 0x003fea0003800000 */
.L_x_316:
[----:B0-----:R-:W-:Y:S01]  /*99d0*/  PRMT R7, R18, 0x9910, RZ ;  /* 0x0000991012077816 */ /* 0x001fe200000000ff */
[----:B------:R0:W-:Y:S03]  /*99e0*/  @!P2 SYNCS.ARRIVE.TRANS64 RZ, [R12+URZ], R9 ;  /* 0x000000090cffa9a7 */ /* 0x0001e6000800003f */
[----:B------:R-:W-:-:S13]  /*99f0*/  ISETP.NE.AND P1, PT, R7, 0x2, PT ;  /* 0x000000020700780c */ /* 0x000fda0003f25270 */
[----:B0-----:R-:W-:Y:S05]  /*9a00*/  @P1 BRA `(.L_x_299) ;  /* 0x0000000000041947 */ /* 0x001fea0003800000 */
[----:B------:R-:W-:Y:S01]  /*9a10*/  BPT.TRAP 0x1 ;  /* 0x000000040000795c */ /* 0x000fe20000300000 */
.L_x_299:
[----:B------:R-:W-:Y:S05]  /*9a20*/  @P0 BRA `(.L_x_300) ;  /* 0x0000000000040947 */ /* 0x000fea0003800000 */
[----:B------:R-:W-:Y:S01]  /*9a30*/  BPT.TRAP 0x1 ;  /* 0x000000040000795c */ /* 0x000fe20000300000 */
.L_x_300:
[--C-:B------:R-:W-:Y:S01]  /*9a40*/  IMAD R7, R6, 0x10000, R21.reuse ;  /* 0x0001000006077824 */ /* 0x100fe200078e0215 */
[----:B------:R-:W-:Y:S01]  /*9a50*/  R2UR UR34, R20 ;  /* 0x00000000142272ca */ /* 0x000fe200000e0000 */
[----:B------:R-:W-:Y:S01]  /*9a60*/  IMAD R21, R6, 0x8000, R21 ;  /* 0x0000800006157824 */ /* 0x000fe200078e0215 */
[----:B------:R-:W-:Y:S01]  /*9a70*/  R2UR UR33, R12 ;  /* 0x000000000c2172ca */ /* 0x000fe200000e0000 */
[----:B------:R-:W-:Y:S01]  /*9a80*/  VIADD R4, R4, 0xffffffff ;  /* 0xffffffff04047836 */ /* 0x000fe20000000000 */
[----:B------:R-:W-:Y:S01]  /*9a90*/  R2UR UR24, R7 ;  /* 0x00000000071872ca */ /* 0x000fe200000e0000 */
[----:B------:R-:W-:Y:S01]  /*9aa0*/  UIADD3 UR14, UP0, UR38, 0xf0, URZ ;  /* 0x000000f0260e7890 */ /* 0x000fe2000ff1e03f */
[----:B------:R-:W-:Y:S01]  /*9ab0*/  R2UR UR8, R21 ;  /* 0x00000000150872ca */ /* 0x000fe200000e0000 */
[----:B------:R-:W-:Y:S01]  /*9ac0*/  UIADD3 UR40, UP1, UR38, 0x1f0, URZ ;  /* 0x000001f026287890 */ /* 0x000fe2000ff3e03f */
[----:B------:R-:W-:Y:S01]  /*9ad0*/  R2UR UR36, R8 ;  /* 0x00000000082472ca */ /* 0x000fe200000e0000 */
[----:B------:R-:W-:Y:S01]  /*9ae0*/  UIADD3.X UR15, URZ, UR39, URZ, UP0, !UPT ;  /* 0x000000273f0f7290 */ /* 0x000fe200087fe43f */
[----:B------:R-:W-:Y:S01]  /*9af0*/  R2UR UR35, R14 ;  /* 0x000000000e2372ca */ /* 0x000fe200000e0000 */
[----:B------:R-:W-:Y:S01]  /*9b00*/  UIADD3.X UR41, URZ, UR39, URZ, UP1, !UPT ;  /* 0x000000273f297290 */ /* 0x000fe20008ffe43f */
[----:B------:R-:W-:Y:S01]  /*9b10*/  R2UR UR19, R15 ;  /* 0x000000000f1372ca */ /* 0x000fe200000e0000 */
[----:B------:R-:W-:Y:S01]  /*9b20*/  UIADD3 UR26, UR34, 0x80, URZ ;  /* 0x00000080221a7890 */ /* 0x000fe2000fffe03f */
[----:B------:R-:W-:Y:S01]  /*9b30*/  ISETP.GT.AND P3, PT, R4, 0x1, PT ;  /* 0x000000010400780c */ /* 0x000fe20003f64270 */
[----:B------:R-:W-:Y:S01]  /*9b40*/  VIADD R6, R6, 0x1 ;  /* 0x0000000106067836 */ /* 0x000fe20000000000 */
[----:B------:R-:W-:Y:S01]  /*9b50*/  UMOV UR22, 0x0 ;  /* 0x0000000000167882 */ /* 0x000fe20000000000 */
[----:B------:R-:W-:Y:S01]  /*9b60*/  UIADD3 UR32, UR24, 0x100, URZ ;  /* 0x0000010018207890 */ /* 0x000fe2000fffe03f */
[----:B------:R-:W-:Y:S01]  /*9b70*/  VIADD R20, R20, 0x100 ;  /* 0x0000010014147836 */ /* 0x000fe20000000000 */
[----:B------:R-:W-:Y:S01]  /*9b80*/  UIADD3 UR24, UR24, 0x8100, URZ ;  /* 0x0000810018187890 */ /* 0x000fe2000fffe03f */
[----:B------:R-:W-:Y:S01]  /*9b90*/  ISETP.NE.AND P1, PT, R6, 0x2, PT ;  /* 0x000000020600780c */ /* 0x000fe20003f25270 */
[----:B------:R-:W-:-:S02]  /*9ba0*/  UIADD3 UR16, UR8, 0x20100, URZ ;  /* 0x0002010008107890 */ /* 0x000fc4000fffe03f */
[----:B------:R-:W-:Y:S01]  /*9bb0*/  UIADD3 UR8, UR8, 0x24100, URZ ;  /* 0x0002410008087890 */ /* 0x000fe2000fffe03f */
[----:B------:R-:W-:Y:S01]  /*9bc0*/  SEL R12, RZ, 0x1, P1 ;  /* 0x00000001ff0c7807 */ /* 0x000fe20000800000 */
[----:B------:R-:W-:Y:S01]  /*9bd0*/  UMOV UR23, 0x10000000 ;  /* 0x1000000000177882 */ /* 0x000fe20000000000 */
[----:B------:R-:W-:Y:S01]  /*9be0*/  UMOV UR25, UR33 ;  /* 0x0000002100197c82 */ /* 0x000fe20008000000 */
[----:B------:R-:W-:Y:S01]  /*9bf0*/  UMOV UR28, UR36 ;  /* 0x00000024001c7c82 */ /* 0x000fe20008000000 */
[----:B------:R-:W-:Y:S01]  /*9c00*/  UMOV UR27, UR35 ;  /* 0x00000023001b7c82 */ /* 0x000fe20008000000 */
[----:B------:R-:W-:Y:S01]  /*9c10*/  UMOV UR17, UR33 ;  /* 0x0000002100117c82 */ /* 0x000fe20008000000 */
[----:B------:R-:W-:Y:S01]  /*9c20*/  UMOV UR18, UR34 ;  /* 0x0000002200127c82 */ /* 0x000fe20008000000 */
[----:B------:R-:W-:Y:S01]  /*9c30*/  UMOV UR20, UR36 ;  /* 0x0000002400147c82 */ /* 0x000fe20008000000 */
[----:B------:R0:W-:Y:S01]  /*9c40*/  UTMALDG.3D [UR32], [UR14], desc[UR22] ;  /* 0x000016200e0075b4 */ /* 0x0001e20008011000 */
[----:B------:R-:W-:Y:S01]  /*9c50*/  UMOV UR9, UR33 ;  /* 0x0000002100097c82 */ /* 0x000fe20008000000 */
[----:B------:R-:W-:Y:S01]  /*9c60*/  UMOV UR11, UR19 ;  /* 0x00000013000b7c82 */ /* 0x000fe20008000000 */
[----:B------:R-:W-:Y:S01]  /*9c70*/  UMOV UR12, UR36 ;  /* 0x00000024000c7c82 */ /* 0x000fe20008000000 */
[----:B------:R-:W-:Y:S01]  /*9c80*/  UMOV UR10, UR26 ;  /* 0x0000001a000a7c82 */ /* 0x000fe20008000000 */
[----:B------:R-:W-:-:S02]  /*9c90*/  LOP3.LUT R5, R5, R12, RZ, 0x3c, !PT ;  /* 0x0000000c05057212 */ /* 0x000fc400078e3cff */
[----:B------:R-:W-:Y:S01]  /*9ca0*/  SEL R6, R6, RZ, P1 ;  /* 0x000000ff06067207 */ /* 0x000fe20000800000 */
[----:B------:R0:W-:Y:S01]  /*9cb0*/  UTMALDG.3D [UR24], [UR14], desc[UR22] ;  /* 0x000016180e0075b4 */ /* 0x0001e20008011000 */
[----:B------:R0:W-:Y:S01]  /*9cc0*/  UTMALDG.3D [UR16], [UR40], desc[UR22] ;  /* 0x00001610280075b4 */ /* 0x0001e20008011000 */
[----:B------:R0:W-:Y:S02]  /*9cd0*/  UTMALDG.3D [UR8], [UR40], desc[UR22] ;  /* 0x00001608280075b4 */ /* 0x0001e40008011000 */
[----:B0-----:R-:W-:Y:S05]  /*9ce0*/  @P3 BRA `(.L_x_301) ;  /* 0xfffffffc00183947 */ /* 0x001fea000383ffff */
.L_x_297:
[----:B------:R-:W-:Y:S05]  /*9cf0*/  BSYNC B1 ;  /* 0x0000000000017941 */ /* 0x000fea0003800000 */
.L_x_296:
[----:B------:R-:W-:Y:S01]  /*9d00*/  LOP3.LUT P3, RZ, R11, 0xff, RZ, 0xc0, !PT ;  /* 0x000000ff0bff7812 */ /* 0x000fe2000786c0ff */
[----:B------:R-:W-:Y:S01]  /*9d10*/  IMAD.IADD R0, R13, 0x1, R0 ;  /* 0x000000010d007824 */ /* 0x000fe200078e0200 */
[----:B------:R-:W-:Y:S01]  /*9d20*/  IADD3 R16, P4, R16, UR30, RZ ;  /* 0x0000001e10107c10 */ /* 0x000fe2000ff9e0ff */
[----:B------:R-:W-:Y:S01]  /*9d30*/  ULDC.64 UR8, c[0x0][0x650] ;  /* 0x0001940000087ab9 */ /* 0x000fe20000000a00 */
[----:B------:R-:W-:Y:S01]  /*9d40*/  BSSY B1, `(.L_x_302) ;  /* 0x000006b000017945 */ /* 0x000fe20003800000 */
[----:B------:R-:W-:Y:S01]  /*9d50*/  IMAD.MOV.U32 R7, RZ, RZ, -0x1 ;  /* 0xffffffffff077424 */ /* 0x000fe200078e00ff */
[----:B------:R-:W-:Y:S01]  /*9d60*/  SHF.R.U32.HI R4, RZ, 0x1, R0 ;  /* 0x00000001ff047819 */ /* 0x000fe20000011600 */
[----:B------:R-:W-:Y:S01]  /*9d70*/  IMAD.MOV.U32 R9, RZ, RZ, -0x1 ;  /* 0xffffffffff097424 */ /* 0x000fe200078e00ff */
[----:B------:R-:W-:Y:S01]  /*9d80*/  ISETP.GT.U32.AND P1, PT, R0, 0x1, PT ;  /* 0x000000010000780c */ /* 0x000fe20003f24070 */
[----:B------:R-:W-:Y:S01]  /*9d90*/  IMAD.MOV.U32 R8, RZ, RZ, -0x1 ;  /* 0xffffffffff087424 */ /* 0x000fe200078e00ff */
[----:B------:R-:W-:-:S02]  /*9da0*/  LOP3.LUT R4, R4, 0x1, RZ, 0xc0, !PT ;  /* 0x0000000104047812 */ /* 0x000fc400078ec0ff */
[----:B------:R-:W-:Y:S01]  /*9db0*/  ISETP.LT.U32.AND P1, PT, R13, 0x2, P1 ;  /* 0x000000020d00780c */ /* 0x000fe20000f21070 */
[----:B------:R-:W0:Y:S01]  /*9dc0*/  @P3 S2R R6, SR_CgaCtaId ;  /* 0x0000000000063919 */ /* 0x000e220000008800 */
[----:B------:R-:W-:Y:S02]  /*9dd0*/  @P3 MOV R5, 0x400 ;  /* 0x0000040000053802 */ /* 0x000fe40000000f00 */
[----:B------:R-:W-:Y:S02]  /*9de0*/  IADD3.X R17, R17, UR7, RZ, P4, !PT ;  /* 0x0000000711117c10 */ /* 0x000fe4000a7fe4ff */
[----:B------:R-:W-:Y:S02]  /*9df0*/  ISETP.GE.U32.AND P4, PT, R16, UR8, PT ;  /* 0x0000000810007c0c */ /* 0x000fe4000bf86070 */
[----:B------:R-:W-:Y:S02]  /*9e00*/  LOP3.LUT R0, R0, 0x1, RZ, 0xc0, !PT ;  /* 0x0000000100007812 */ /* 0x000fe400078ec0ff */
[----:B------:R-:W-:-:S02]  /*9e10*/  PRMT R11, RZ, 0x7610, R11 ;  /* 0x00007610ff0b7816 */ /* 0x000fc4000000000b */
[----:B0-----:R-:W-:-:S04]  /*9e20*/  @P3 LEA R5, R6, R5, 0x18 ;  /* 0x0000000506053211 */ /* 0x001fc800078ec0ff */
[----:B------:R0:W-:Y:S01]  /*9e30*/  @P3 SYNCS.ARRIVE.TRANS64.A1T0 RZ, [R5+URZ+0x38], RZ ;  /* 0x000038ff05ff39a7 */ /* 0x0001e2000810003f */
[----:B------:R-:W-:Y:S02]  /*9e40*/  ISETP.NE.U32.AND P3, PT, R4, 0x1, PT ;  /* 0x000000010400780c */ /* 0x000fe40003f65070 */
[----:B------:R-:W-:Y:S02]  /*9e50*/  SEL R4, RZ, 0x1, !P1 ;  /* 0x00000001ff047807 */ /* 0x000fe40004800000 */
[----:B------:R-:W-:Y:S02]  /*9e60*/  ISETP.GE.U32.AND.EX P1, PT, R17, UR9, PT, P4 ;  /* 0x0000000911007c0c */ /* 0x000fe4000bf26140 */
[----:B------:R-:W-:-:S04]  /*9e70*/  ISETP.GT.U32.AND P3, PT, R13, 0x1, !P3 ;  /* 0x000000010d00780c */ /* 0x000fc80005f64070 */
[----:B0-----:R-:W-:-:S04]  /*9e80*/  SEL R5, RZ, 0x1, !P3 ;  /* 0x00000001ff057807 */ /* 0x001fc80005800000 */
[--C-:B------:R-:W-:Y:S02]  /*9e90*/  LOP3.LUT R3, R5, R3, R4.reuse, 0x96, !PT ;  /* 0x0000000305037212 */ /* 0x100fe400078e9604 */
[----:B------:R-:W-:Y:S01]  /*9ea0*/  PRMT R4, RZ, 0x7610, R4 ;  /* 0x00007610ff047816 */ /* 0x000fe20000000004 */
[----:B------:R-:W-:Y:S06]  /*9eb0*/  @P1 BRA `(.L_x_303) ;  /* 0x00000004004c1947 */ /* 0x000fec0003800000 */
[----:B------:R-:W-:Y:S01]  /*9ec0*/  ULDC.64 UR8, c[0x0][0x628] ;  /* 0x00018a0000087ab9 */ /* 0x000fe20000000a00 */
[----:B------:R-:W0:Y:S01]  /*9ed0*/  S2R R14, SR_CTAID.X ;  /* 0x00000000000e7919 */ /* 0x000e220000002500 */
[----:B------:R-:W-:Y:S01]  /*9ee0*/  ISETP.NE.U32.AND P1, PT, RZ, UR8, PT ;  /* 0x00000008ff007c0c */ /* 0x000fe2000bf25070 */
[----:B------:R-:W-:Y:S01]  /*9ef0*/  ULDC UR11, c[0x0][0x630] ;  /* 0x00018c00000b7ab9 */ /* 0x000fe20000000800 */
[----:B------:R-:W-:Y:S01]  /*9f00*/  IMAD.MOV.U32 R4, RZ, RZ, R16 ;  /* 0x000000ffff047224 */ /* 0x000fe200078e0010 */
[----:B------:R-:W1:Y:S01]  /*9f10*/  S2R R12, SR_CTAID.Y ;  /* 0x00000000000c7919 */ /* 0x000e620000002600 */
[----:B------:R-:W-:Y:S01]  /*9f20*/  ISETP.NE.AND.EX P1, PT, RZ, UR9, PT, P1 ;  /* 0x00000009ff007c0c */ /* 0x000fe2000bf25310 */
[----:B------:R-:W-:-:S12]  /*9f30*/  IMAD.MOV.U32 R5, RZ, RZ, R17 ;  /* 0x000000ffff057224 */ /* 0x000fd800078e0011 */
[----:B------:R-:W-:Y:S05]  /*9f40*/  @!P1 BRA `(.L_x_304) ;  /* 0x0000000000289947 */ /* 0x000fea0003800000 */
[----:B------:R-:W-:Y:S02]  /*9f50*/  ULDC UR10, c[0x0][0x634] ;  /* 0x00018d00000a7ab9 */ /* 0x000fe40000000800 */
[----:B------:R-:W-:-:S05]  /*9f60*/  IADD3 R9, P1, R16, UR10, RZ ;  /* 0x0000000a10097c10 */ /* 0x000fca000ff3e0ff */
[----:B------:R-:W-:-:S04]  /*9f70*/  IMAD.X R15, RZ, RZ, R17, P1 ;  /* 0x000000ffff0f7224 */ /* 0x000fc800008e0611 */
[----:B------:R-:W-:-:S04]  /*9f80*/  IMAD.WIDE.U32 R6, R15, UR8, RZ ;  /* 0x000000080f067c25 */ /* 0x000fc8000f8e00ff */
[----:B------:R-:W-:-:S04]  /*9f90*/  IMAD.WIDE.U32 R6, P1, R9, UR9, R6 ;  /* 0x0000000909067c25 */ /* 0x000fc8000f820006 */
[----:B------:R-:W-:-:S04]  /*9fa0*/  IMAD.WIDE.U32 R8, R9, UR8, RZ ;  /* 0x0000000809087c25 */ /* 0x000fc8000f8e00ff */
[----:B------:R-:W-:Y:S01]  /*9fb0*/  IMAD.X R5, RZ, RZ, RZ, P1 ;  /* 0x000000ffff057224 */ /* 0x000fe200008e06ff */
[----:B------:R-:W-:Y:S01]  /*9fc0*/  IADD3 RZ, P1, R9, R6, RZ ;  /* 0x0000000609ff7210 */ /* 0x000fe20007f3e0ff */
[----:B------:R-:W-:-:S04]  /*9fd0*/  IMAD.MOV.U32 R4, RZ, RZ, R7 ;  /* 0x000000ffff047224 */ /* 0x000fc800078e0007 */
[----:B------:R-:W-:-:S08]  /*9fe0*/  IMAD.WIDE.U32.X R4, R15, UR9, R4, P1 ;  /* 0x000000090f047c25 */ /* 0x000fd000088e0404 */
.L_x_304:
[--C-:B------:R-:W-:Y:S01]  /*9ff0*/  SHF.R.U64 R8, R4, UR11, R5.reuse ;  /* 0x0000000b04087c19 */ /* 0x100fe20008001205 */
[----:B------:R-:W-:Y:S01]  /*a000*/  ULDC.64 UR8, c[0x0][0x620] ;  /* 0x0001880000087ab9 */ /* 0x000fe20000000a00 */
[----:B------:R-:W-:Y:S01]  /*a010*/  SHF.R.U32.HI R4, RZ, UR11, R5 ;  /* 0x0000000bff047c19 */ /* 0x000fe20008011605 */
[----:B------:R-:W2:Y:S01]  /*a020*/  LDC R25, c[0x0][0x144] ;  /* 0x00005100ff197b82 */ /* 0x000ea20000000800 */
[----:B------:R-:W-:Y:S01]  /*a030*/  IADD3 R7, P1, RZ, -R8, RZ ;  /* 0x80000008ff077210 */ /* 0x000fe20007f3e0ff */
[----:B------:R-:W-:Y:S01]  /*a040*/  ULDC.64 UR12, c[0x0][0x640] ;  /* 0x00019000000c7ab9 */ /* 0x000fe20000000a00 */
[----:B0-----:R-:W-:Y:S01]  /*a050*/  I2FP.F32.U32 R9, R14 ;  /* 0x0000000e00097245 */ /* 0x001fe20000201000 */
[----:B------:R-:W-:Y:S02]  /*a060*/  ULDC UR10, c[0x0][0x608] ;  /* 0x00018200000a7ab9 */ /* 0x000fe40000000800 */
[----:B------:R-:W-:Y:S01]  /*a070*/  IMAD.X R4, RZ, RZ, ~R4, P1 ;  /* 0x000000ffff047224 */ /* 0x000fe200008e0e04 */
[----:B------:R-:W-:Y:S01]  /*a080*/  ISETP.NE.U32.AND P1, PT, RZ, UR12, PT ;  /* 0x0000000cff007c0c */ /* 0x000fe2000bf25070 */
[----:B------:R-:W0:Y:S02]  /*a090*/  LDC R21, c[0x0][0x148] ;  /* 0x00005200ff157b82 */ /* 0x000e240000000800 */
[----:B------:R-:W-:Y:S01]  /*a0a0*/  IMAD R6, R4, UR8, RZ ;  /* 0x0000000804067c24 */ /* 0x000fe2000f8e02ff */
[----:B------:R-:W-:Y:S01]  /*a0b0*/  ISETP.NE.AND.EX P1, PT, RZ, UR13, PT, P1 ;  /* 0x0000000dff007c0c */ /* 0x000fe2000bf25310 */
[----:B------:R-:W-:Y:S01]  /*a0c0*/  IMAD.WIDE.U32 R4, R7, UR8, R16 ;  /* 0x0000000807047c25 */ /* 0x000fe2000f8e0010 */
[----:B------:R-:W-:-:S03]  /*a0d0*/  ULDC UR8, c[0x0][0x150] ;  /* 0x0000540000087ab9 */ /* 0x000fc60000000800 */
[----:B------:R-:W-:Y:S02]  /*a0e0*/  IMAD R7, R7, UR9, R6 ;  /* 0x0000000907077c24 */ /* 0x000fe4000f8e0206 */
[----:B------:R-:W-:Y:S01]  /*a0f0*/  FMUL R6, R9, UR8 ;  /* 0x0000000809067c20 */ /* 0x000fe20008400000 */
[----:B------:R-:W-:Y:S01]  /*a100*/  ULDC UR8, c[0x0][0x618] ;  /* 0x0001860000087ab9 */ /* 0x000fe20000000800 */
[----:B------:R-:W-:Y:S01]  /*a110*/  ULDC UR9, c[0x0][0x154] ;  /* 0x0000550000097ab9 */ /* 0x000fe20000000800 */
[----:B------:R-:W-:-:S03]  /*a120*/  IMAD.IADD R5, R5, 0x1, R7 ;  /* 0x0000000105057824 */ /* 0x000fc600078e0207 */
[----:B------:R-:W3:Y:S02]  /*a130*/  F2I.U32.TRUNC.NTZ R6, R6 ;  /* 0x0000000600067305 */ /* 0x000ee4000020f000 */
[----:B------:R-:W-:Y:S02]  /*a140*/  SHF.R.U64 R9, R4, UR8, R5 ;  /* 0x0000000804097c19 */ /* 0x000fe40008001205 */
[----:B-1----:R-:W-:-:S05]  /*a150*/  I2FP.F32.U32 R4, R12 ;  /* 0x0000000c00047245 */ /* 0x002fca0000201000 */
[----:B------:R-:W-:Y:S01]  /*a160*/  FMUL R22, R4, UR9 ;  /* 0x0000000904167c20 */ /* 0x000fe20008400000 */
[----:B------:R-:W-:Y:S01]  /*a170*/  SHF.R.U32.HI R4, RZ, UR8, R5 ;  /* 0x00000008ff047c19 */ /* 0x000fe20008011605 */
[----:B------:R-:W-:-:S03]  /*a180*/  ULDC UR8, c[0x0][0x658] ;  /* 0x0001960000087ab9 */ /* 0x000fc60000000800 */
[--C-:B------:R-:W-:Y:S01]  /*a190*/  SHF.R.U64 R20, R9, UR10, R4.reuse ;  /* 0x0000000a09147c19 */ /* 0x100fe20008001204 */
[----:B------:R-:W1:Y:S01]  /*a1a0*/  F2I.U32.TRUNC.NTZ R22, R22 ;  /* 0x0000001600167305 */ /* 0x000e62000020f000 */
[----:B------:R-:W-:Y:S01]  /*a1b0*/  SHF.R.U32.HI R5, RZ, UR10, R4 ;  /* 0x0000000aff057c19 */ /* 0x000fe20008011604 */
[----:B---3--:R-:W-:-:S03]  /*a1c0*/  IMAD.MOV R6, RZ, RZ, -R6 ;  /* 0x000000ffff067224 */ /* 0x008fc600078e0a06 */
[--C-:B------:R-:W-:Y:S01]  /*a1d0*/  SHF.R.U64 R15, R20, UR8, R5.reuse ;  /* 0x00000008140f7c19 */ /* 0x100fe20008001205 */
[----:B--2---:R-:W-:Y:S01]  /*a1e0*/  IMAD R14, R25, R6, R14 ;  /* 0x00000006190e7224 */ /* 0x004fe200078e020e */
[----:B------:R-:W-:-:S03]  /*a1f0*/  SHF.R.U32.HI R23, RZ, UR8, R5 ;  /* 0x00000008ff177c19 */ /* 0x000fc60008011605 */
[----:B------:R-:W-:Y:S02]  /*a200*/  IMAD.MOV.U32 R4, RZ, RZ, R15 ;  /* 0x000000ffff047224 */ /* 0x000fe400078e000f */
[----:B------:R-:W-:Y:S01]  /*a210*/  IMAD.MOV.U32 R5, RZ, RZ, R23 ;  /* 0x000000ffff057224 */ /* 0x000fe200078e0017 */
[----:B-1----:R-:W-:Y:S06]  /*a220*/  @!P1 BRA `(.L_x_305) ;  /* 0x0000000000289947 */ /* 0x002fec0003800000 */
[----:B------:R-:W-:Y:S02]  /*a230*/  ULDC UR8, c[0x0][0x64c] ;  /* 0x0001930000087ab9 */ /* 0x000fe40000000800 */
[----:B------:R-:W-:-:S05]  /*a240*/  IADD3 R5, P1, R15, UR8, RZ ;  /* 0x000000080f057c10 */ /* 0x000fca000ff3e0ff */
[----:B------:R-:W-:-:S04]  /*a250*/  IMAD.X R23, RZ, RZ, R23, P1 ;  /* 0x000000ffff177224 */ /* 0x000fc800008e0617 */
[----:B------:R-:W-:-:S04]  /*a260*/  IMAD.WIDE.U32 R6, R23, UR12, RZ ;  /* 0x0000000c17067c25 */ /* 0x000fc8000f8e00ff */
[----:B------:R-:W-:-:S04]  /*a270*/  IMAD.WIDE.U32 R6, P1, R5, UR13, R6 ;  /* 0x0000000d05067c25 */ /* 0x000fc8000f820006 */
[----:B------:R-:W-:-:S04]  /*a280*/  IMAD.WIDE.U32 R4, R5, UR12, RZ ;  /* 0x0000000c05047c25 */ /* 0x000fc8000f8e00ff */
[----:B------:R-:W-:Y:S01]  /*a290*/  IMAD.MOV.U32 R4, RZ, RZ, R7 ;  /* 0x000000ffff047224 */ /* 0x000fe200078e0007 */
[----:B------:R-:W-:Y:S01]  /*a2a0*/  IADD3 RZ, P3, R5, R6, RZ ;  /* 0x0000000605ff7210 */ /* 0x000fe20007f7e0ff */
[----:B------:R-:W-:-:S04]  /*a2b0*/  IMAD.X R5, RZ, RZ, RZ, P1 ;  /* 0x000000ffff057224 */ /* 0x000fc800008e06ff */
[----:B------:R-:W-:-:S08]  /*a2c0*/  IMAD.WIDE.U32.X R4, R23, UR13, R4, P3 ;  /* 0x0000000d17047c25 */ /* 0x000fd000098e0404 */
.L_x_305:
[----:B------:R-:W-:Y:S01]  /*a2d0*/  ISETP.NE.AND P1, PT, R2, 0x1, PT ;  /* 0x000000010200780c */ /* 0x000fe20003f25270 */
[----:B------:R-:W-:Y:S01]  /*a2e0*/  ULDC UR8, c[0x0][0x648] ;  /* 0x0001920000087ab9 */ /* 0x000fe20000000800 */
[----:B------:R-:W-:Y:S01]  /*a2f0*/  LOP3.LUT R20, R20, UR6, RZ, 0xc0, !PT ;  /* 0x0000000614147c12 */ /* 0x000fe2000f8ec0ff */
[----:B------:R-:W-:Y:S01]  /*a300*/  IMAD.MOV R22, RZ, RZ, -R22 ;  /* 0x000000ffff167224 */ /* 0x000fe200078e0a16 */
[----:B------:R-:W-:Y:S01]  /*a310*/  SHF.R.U64 R5, R4, UR8, R5 ;  /* 0x0000000804057c19 */ /* 0x000fe20008001205 */
[----:B------:R-:W-:Y:S01]  /*a320*/  ULDC UR8, c[0x0][0x638] ;  /* 0x00018e0000087ab9 */ /* 0x000fe20000000800 */
[----:B------:R-:W-:Y:S01]  /*a330*/  LOP3.LUT R6, R9, UR4, RZ, 0xc0, !PT ;  /* 0x0000000409067c12 */ /* 0x000fe2000f8ec0ff */
[----:B------:R-:W-:Y:S02]  /*a340*/  ULDC UR9, c[0x0][0x610] ;  /* 0x0001840000097ab9 */ /* 0x000fe40000000800 */
[----:B------:R-:W-:Y:S02]  /*a350*/  IMAD.MOV R4, RZ, RZ, -R5 ;  /* 0x000000ffff047224 */ /* 0x000fe400078e0a05 */
[----:B------:R-:W-:-:S02]  /*a360*/  IMAD R5, R5, UR5, R20 ;  /* 0x0000000505057c24 */ /* 0x000fc4000f8e0214 */
[----:B0-----:R-:W-:Y:S02]  /*a370*/  @P1 IMAD R14, R21, R22, R12 ;  /* 0x00000016150e1224 */ /* 0x001fe400078e020c */
[----:B------:R-:W-:Y:S01]  /*a380*/  IMAD R15, R4, UR8, R15 ;  /* 0x00000008040f7c24 */ /* 0x000fe2000f8e020f */
[----:B------:R-:W-:Y:S01]  /*a390*/  ULDC UR8, c[0x0][0x600] ;  /* 0x0001800000087ab9 */ /* 0x000fe20000000800 */
[----:B------:R-:W-:Y:S02]  /*a3a0*/  IMAD R14, R5, UR9, R14 ;  /* 0x00000009050e7c24 */ /* 0x000fe4000f8e020e */
[----:B------:R-:W-:Y:S02]  /*a3b0*/  IMAD R15, R15, UR8, R6 ;  /* 0x000000080f0f7c24 */ /* 0x000fe4000f8e0206 */
[----:B------:R-:W-:-:S03]  /*a3c0*/  IMAD.MOV.U32 R4, RZ, RZ, 0x1 ;  /* 0x00000001ff047424 */ /* 0x000fc600078e00ff */
[----:B------:R-:W-:Y:S02]  /*a3d0*/  SEL R9, R15, R14, !P1 ;  /* 0x0000000e0f097207 */ /* 0x000fe40004800000 */
[----:B------:R-:W-:-:S07]  /*a3e0*/  SEL R7, R14, R15, !P1 ;  /* 0x0000000f0e077207 */ /* 0x000fce0004800000 */
.L_x_303:
[----:B------:R-:W-:Y:S05]  /*a3f0*/  BSYNC B1 ;  /* 0x0000000000017941 */ /* 0x000fea0003800000 */
.L_x_302:
[----:B------:R-:W-:-:S13]  /*a400*/  LOP3.LUT P1, RZ, R4, 0xff, RZ, 0xc0, !PT ;  /* 0x000000ff04ff7812 */ /* 0x000fda000782c0ff */
[----:B------:R-:W-:Y:S05]  /*a410*/  @P1 BRA `(.L_x_306) ;  /* 0xfffffff400181947 */ /* 0x000fea000383ffff */
[----:B------:R-:W-:Y:S05]  /*a420*/  BSYNC B0 ;  /* 0x0000000000007941 */ /* 0x000fea0003800000 */
.L_x_294:
[----:B------:R-:W-:-:S03]  /*a430*/  UMOV UR8, 0xffffffff ;  /* 0xffffffff00087882 */ /* 0x000fc60000000000 */
[----:B------:R-:W-:Y:S05]  /*a440*/  BRA.DIV UR8, `(.L_x_307) ;  /* 0x0000000208cc7947 */ /* 0x000fea000b800000 */
[----:B------:R-:W-:-:S13]  /*a450*/  ELECT P6, URZ, PT ;  /* 0x00000000003f782f */ /* 0x000fda00038c0000 */
.L_x_319:
[----:B------:R-:W-:Y:S04]  /*a460*/  BSSY B0, `(.L_x_308) ;  /* 0x0000019000007945 */ /* 0x000fe80003800000 */
[----:B------:R-:W-:Y:S05]  /*a470*/  @!P6 BRA `(.L_x_309) ;  /* 0x00000000005ce947 */ /* 0x000fea0003800000 */
[----:B------:R-:W-:-:S04]  /*a480*/  LOP3.LUT R19, R19, 0x2, RZ, 0xfc, !PT ;  /* 0x0000000213137812 */ /* 0x000fc800078efcff */
[----:B------:R-:W-:-:S13]  /*a490*/  ISETP.NE.AND P0, PT, R19, 0x3, PT ;  /* 0x000000031300780c */ /* 0x000fda0003f05270 */
[----:B------:R-:W-:Y:S05]  /*a4a0*/  @!P0 BRA `(.L_x_310) ;  /* 0x0000000000048947 */ /* 0x000fea0003800000 */
[----:B------:R-:W-:Y:S01]  /*a4b0*/  BPT.TRAP 0x1 ;  /* 0x000000040000795c */ /* 0x000fe20000300000 */
.L_x_310:
[----:B------:R-:W0:Y:S01]  /*a4c0*/  S2R R5, SR_CgaCtaId ;  /* 0x0000000000057919 */ /* 0x000e220000008800 */
[----:B------:R-:W-:Y:S02]  /*a4d0*/  MOV R2, 0x400 ;  /* 0x0000040000027802 */ /* 0x000fe40000000f00 */
[----:B------:R-:W-:Y:S02]  /*a4e0*/  SHF.L.U32 R4, R3, 0x1f, RZ ;  /* 0x0000001f03047819 */ /* 0x000fe400000006ff */
[----:B0-----:R-:W-:-:S05]  /*a4f0*/  LEA R5, R5, R2, 0x18 ;  /* 0x0000000205057211 */ /* 0x001fca00078ec0ff */
[----:B------:R-:W-:-:S04]  /*a500*/  VIADD R5, R5, 0x10 ;  /* 0x0000001005057836 */ /* 0x000fc80000000000 */
[C---:B------:R-:W-:Y:S02]  /*a510*/  IMAD R7, R0.reuse, 0x8, R5 ;  /* 0x0000000800077824 */ /* 0x040fe400078e0205 */
[----:B------:R-:W-:Y:S02]  /*a520*/  VIADD R0, R0, 0x1 ;  /* 0x0000000100007836 */ /* 0x000fe40000000000 */
[----:B------:R-:W0:Y:S03]  /*a530*/  SYNCS.PHASECHK.TRANS64.TRYWAIT P0, [R7+URZ], R4 ;  /* 0x00000004070075a7 */ /* 0x000e26000800017f */
[----:B------:R-:W-:-:S04]  /*a540*/  ISETP.NE.AND P1, PT, R0, 0x2, PT ;  /* 0x000000020000780c */ /* 0x000fc80003f25270 */
[----:B------:R-:W-:Y:S02]  /*a550*/  SEL R2, RZ, 0x1, P1 ;  /* 0x00000001ff027807 */ /* 0x000fe40000800000 */
[----:B------:R-:W-:Y:S02]  /*a560*/  SEL R0, R0, RZ, P1 ;  /* 0x000000ff00007207 */ /* 0x000fe40000800000 */
[----:B------:R-:W-:Y:S01]  /*a570*/  LOP3.LUT R2, R3, R2, RZ, 0x3c, !PT ;  /* 0x0000000203027212 */ /* 0x000fe200078e3cff */
[----:B0-----:R-:W-:Y:S06]  /*a580*/  @!P0 BRA `(.L_x_311) ;  /* 0x00000000009c8947 */ /* 0x001fec0003800000 */
.L_x_320:
[----:B------:R-:W-:Y:S01]  /*a590*/  IMAD R5, R0, 0x8, R5 ;  /* 0x0000000800057824 */ /* 0x000fe200078e0205 */
[----:B------:R-:W-:-:S07]  /*a5a0*/  SHF.L.U32 R0, R2, 0x1f, RZ ;  /* 0x0000001f02007819 */ /* 0x000fce00000006ff */
.L_x_312:
[----:B-1----:R1:W2:Y:S02]  /*a5b0*/  SYNCS.PHASECHK.TRANS64.TRYWAIT P0, [R5+URZ], R0 ;  /* 0x00000000050075a7 */ /* 0x0022a4000800017f */
[----:B--2---:R-:W-:Y:S05]  /*a5c0*/  @!P0 NANOSLEEP.SYNCS 0x989680 ;  /* 0x009896800000895d */ /* 0x004fea0003900000 */
[----:B------:R-:W2:Y:S02]  /*a5d0*/  @!P0 SYNCS.PHASECHK.TRANS64 P0, [R5+URZ], R0 ;  /* 0x00000000050085a7 */ /* 0x000ea4000800007f */
[----:B--2---:R-:W-:Y:S05]  /*a5e0*/  @!P0 BRA `(.L_x_312) ;  /* 0xfffffffc00f08947 */ /* 0x004fea000383ffff */
.L_x_309:
[----:B------:R-:W-:Y:S05]  /*a5f0*/  BSYNC B0 ;  /* 0x0000000000007941 */ /* 0x000fea0003800000 */
.L_x_308:
[----:B------:R-:W-:Y:S05]  /*a600*/  EXIT ;  /* 0x000000000000794d */ /* 0x000fea0003800000 */
.L_x_17:
[----:B----4-:R4:W0:Y:S02]  /*a610*/  SYNCS.PHASECHK.TRANS64.TRYWAIT P1, [R3+URZ], R0 ;  /* 0x00000000030075a7 */ /* 0x010824000802017f */
[----:B0-----:R-:W-:Y:S05]  /*a620*/  @!P1 NANOSLEEP.SYNCS 0x989680 ;  /* 0x009896800000995d */ /* 0x001fea0003900000 */
[----:B------:R-:W0:Y:S02]  /*a630*/  @!P1 SYNCS.PHASECHK.TRANS64 P1, [R3+URZ], R0 ;  /* 0x00000000030095a7 */ /* 0x000e24000802007f */
[----:B0-----:R-:W-:Y:S05]  /*a640*/  @!P1 BRA `(.L_x_17) ;  /* 0xfffffffc00f09947 */ /* 0x001fea000383ffff */
[----:B------:R-:W-:Y:S05]  /*a650*/  BRA `(.L_x_16) ;  /* 0xffffff6800f47947 */ /* 0x000fea000383ffff */
.L_x_22:
[----:B-1----:R1:W3:Y:S02]  /*a660*/  SYNCS.PHASECHK.TRANS64.TRYWAIT P1, [R5+URZ], R4 ;  /* 0x00000004050075a7 */ /* 0x0022e4000802017f */
[----:B---3--:R-:W-:Y:S05]  /*a670*/  @!P1 NANOSLEEP.SYNCS 0x989680 ;  /* 0x009896800000995d */ /* 0x008fea0003900000 */
[----:B------:R-:W3:Y:S02]  /*a680*/  @!P1 SYNCS.PHASECHK.TRANS64 P1, [R5+URZ], R4 ;  /* 0x00000004050095a7 */ /* 0x000ee4000802007f */
[----:B---3--:R-:W-:Y:S05]  /*a690*/  @!P1 BRA `(.L_x_22) ;  /* 0xfffffffc00f09947 */ /* 0x008fea000383ffff */
[----:B------:R-:W-:Y:S05]  /*a6a0*/  BRA `(.L_x_21) ;  /* 0xffffff7000f47947 */ /* 0x000fea000383ffff */
.L_x_295:
[----:B------:R-:W-:Y:S01]  /*a6b0*/  BSSY B1, `(.L_x_313) ;  /* 0x0000006000017945 */ /* 0x000fe20003800000 */
[----:B------:R-:W-:-:S07]  /*a6c0*/  IMAD.MOV.U32 R15, RZ, RZ, -0x1 ;  /* 0xffffffffff0f7424 */ /* 0x000fce00078e00ff */
[----:B------:R-:W-:Y:S05]  /*a6d0*/  WARPSYNC.COLLECTIVE R15, `(.L_x_314) ;  /* 0x000000000f0c7348 */ /* 0x000fea0003c00000 */
[----:B------:R-:W-:Y:S02]  /*a6e0*/  ELECT P6, UR62, PT ;  /* 0x00000000003e782f */ /* 0x000fe400038c0000 */
[----:B------:R-:W-:Y:S01]  /*a6f0*/  MOV R14, UR62 ;  /* 0x0000003e000e7c02 */ /* 0x000fe20008000f00 */
[----:B------:R-:W-:Y:S10]  /*a700*/  ENDCOLLECTIVE ;  /* 0x000000000000791b */ /* 0x000ff40003800000 */
.L_x_314:
[----:B------:R-:W-:Y:S05]  /*a710*/  BSYNC B1 ;  /* 0x0000000000017941 */ /* 0x000fea0003800000 */
.L_x_313:
[----:B------:R-:W-:Y:S05]  /*a720*/  BRA `(.L_x_315) ;  /* 0xfffffff000607947 */ /* 0x000fea000383ffff */
.L_x_298:
[----:B0-----:R0:W1:Y:S02]  /*a730*/  SYNCS.PHASECHK.TRANS64.TRYWAIT P1, [R12+URZ+0x10], R7 ;  /* 0x000010070c0075a7 */ /* 0x001064000802017f */
[----:B-1----:R-:W-:Y:S05]  /*a740*/  @!P1 NANOSLEEP.SYNCS 0x989680 ;  /* 0x009896800000995d */ /* 0x002fea0003900000 */
[----:B------:R-:W1:Y:S02]  /*a750*/  @!P1 SYNCS.PHASECHK.TRANS64 P1, [R12+URZ+0x10], R7 ;  /* 0x000010070c0095a7 */ /* 0x000e64000802007f */
[----:B-1----:R-:W-:Y:S05]  /*a760*/  @!P1 BRA `(.L_x_298) ;  /* 0xfffffffc00f09947 */ /* 0x002fea000383ffff */
[----:B------:R-:W-:Y:S05]  /*a770*/  BRA `(.L_x_316) ;  /* 0xfffffff000947947 */ /* 0x000fea000383ffff */
.L_x_307:
[----:B------:R-:W-:Y:S01]  /*a780*/  BSSY B0, `(.L_x_317) ;  /* 0x0000006000007945 */ /* 0x000fe20003800000 */
[----:B------:R-:W-:-:S07]  /*a790*/  IMAD.MOV.U32 R15, RZ, RZ, -0x1 ;  /* 0xffffffffff0f7424 */ /* 0x000fce00078e00ff */
[----:B------:R-:W-:Y:S05]  /*a7a0*/  WARPSYNC.COLLECTIVE R15, `(.L_x_318) ;  /* 0x000000000f0c7348 */ /* 0x000fea0003c00000 */
[----:B------:R-:W-:Y:S02]  /*a7b0*/  ELECT P6, UR62, PT ;  /* 0x00000000003e782f */ /* 0x000fe400038c0000 */
[----:B------:R-:W-:Y:S01]  /*a7c0*/  MOV R14, UR62 ;  /* 0x0000003e000e7c02 */ /* 0x000fe20008000f00 */
[----:B------:R-:W-:Y:S10]  /*a7d0*/  ENDCOLLECTIVE ;  /* 0x000000000000791b */ /* 0x000ff40003800000 */
.L_x_318:
[----:B------:R-:W-:Y:S05]  /*a7e0*/  BSYNC B0 ;  /* 0x0000000000007941 */ /* 0x000fea0003800000 */
.L_x_317:
[----:B------:R-:W-:Y:S05]  /*a7f0*/  BRA `(.L_x_319) ;  /* 0xfffffffc00187947 */ /* 0x000fea000383ffff */
.L_x_311:
[----:B0-----:R0:W1:Y:S02]  /*a800*/  SYNCS.PHASECHK.TRANS64.TRYWAIT P0, [R7+URZ], R4 ;  /* 0x00000004070075a7 */ /* 0x001064000800017f */
[----:B-1----:R-:W-:Y:S05]  /*a810*/  @!P0 NANOSLEEP.SYNCS 0x989680 ;  /* 0x009896800000895d */ /* 0x002fea0003900000 */
[----:B------:R-:W1:Y:S02]  /*a820*/  @!P0 SYNCS.PHASECHK.TRANS64 P0, [R7+URZ], R4 ;  /* 0x00000004070085a7 */ /* 0x000e64000800007f */
[----:B-1----:R-:W-:Y:S05]  /*a830*/  @!P0 BRA `(.L_x_311) ;  /* 0xfffffffc00f08947 */ /* 0x002fea000383ffff */
[----:B------:R-:W-:Y:S05]  /*a840*/  BRA `(.L_x_320) ;  /* 0xfffffffc00507947 */ /* 0x000fea000383ffff */
.L_x_321:
[----:B------:R-:W-:-:S00]  /*a850*/  BRA `(.L_x_321) ;  /* 0xfffffffc00fc7947 */ /* 0x000fc0000383ffff */
[----:B------:R-:W-:-:S00]  /*a860*/  NOP ;  /* 0x0000000000007918 */ /* 0x000fc00000000000 */
        /* <DEDUP_REMOVED lines=9> */
.L_x_322:


//--------------------- .nv.global.init           --------------------------
	.section	.nv.global.init,"aw",@progbits
.nv.global.init:
	.type		$str$22,@object
	.size		$str$22,($str$23 - $str$22)
$str$22:
        /*0000*/ 	.byte	0x6b, 0x5f, 0x74, 0x69, 0x6c, 0x65, 0x5f, 0x63, 0x6f, 0x75, 0x6e, 0x74, 0x20, 0x3e, 0x3d, 0x20
        /*0010*/ 	.byte	0x31, 0x00
	.type		$str$23,@object
	.size		$str$23,(__unnamed_1 - $str$23)
$str$23:
        /*0012*/ 	.byte	0x2f, 0x74, 0x6d, 0x70, 0x2f, 0x63, 0x75, 0x74, 0x6c, 0x61, 0x73, 0x73, 0x5f, 0x73, 0x77, 0x65
        /*0022*/ 	.byte	0x65, 0x70, 0x5f, 0x73, 0x72, 0x63, 0x2f, 0x69, 0x6e, 0x63, 0x6c, 0x75, 0x64, 0x65, 0x2f, 0x63
        /*0032*/ 	.byte	0x75, 0x74, 0x6c, 0x61, 0x73, 0x73, 0x2f, 0x67, 0x65, 0x6d, 0x6d, 0x2f, 0x63, 0x6f, 0x6c, 0x6c
        /*0042*/ 	.byte	0x65, 0x63, 0x74, 0x69, 0x76, 0x65, 0x2f, 0x73, 0x6d, 0x39, 0x30, 0x5f, 0x6d, 0x6d, 0x61, 0x5f
        /*0052*/ 	.byte	0x74, 0x6d, 0x61, 0x5f, 0x67, 0x6d, 0x6d, 0x61, 0x5f, 0x73, 0x73, 0x5f, 0x77, 0x61, 0x72, 0x70
        /*0062*/ 	.byte	0x73, 0x70, 0x65, 0x63, 0x69, 0x61, 0x6c, 0x69, 0x7a, 0x65, 0x64, 0x2e, 0x68, 0x70, 0x70, 0x00
	.type		__unnamed_1,@object
	.size		__unnamed_1,(.L_0 - __unnamed_1)
__unnamed_1:
        /*0072*/ 	.byte	0x76, 0x6f, 0x69, 0x64, 0x20, 0x63, 0x75, 0x74, 0x6c, 0x61, 0x73, 0x73, 0x3a, 0x3a, 0x67, 0x65
        /* <DEDUP_REMOVED lines=172> */
        /*0b42*/ 	.byte	0x74, 0x69, 0x74, 0x79, 0x5d, 0x00
.L_0:


//--------------------- .nv.shared._ZN7cutlass13device_kernelINS_4gemm6kernel13GemmUniversalIN4cute5tupleIJiiiiEEENS1_10collective13CollectiveMmaINS1_34MainloopSm90TmaGmmaWarpSpecializedILi2ENS5_IJNS4_1CILi1EEESB_SB_EEENS1_35KernelTmaWarpSpecializedCooperativeEEENS5_IJNSA_ILi256EEENSA_ILi128EEESF_EEEaNS5_IJlSB_lEEEaSI_NS4_8TiledMMAINS4_8MMA_AtomIJNS4_4SM904GMMA27MMA_64x128x32_S32S8S8_SS_TNEEEENS4_6LayoutINS5_IJNSA_ILi2EEESB_SB_EEENS5_IJSB_NSA_ILi0EEESS_EEEEENS5_IJNS4_10UnderscoreESV_SV_EEEEENS4_13SM90_TMA_LOADENS4_14ComposedLayoutINS4_7SwizzleILi3ELi4ELi3EEENS4_18smem_ptr_flag_bitsILi8EEENSP_INS5_IJNSA_ILi8EEESG_EEENS5_IJSG_SB_EEEEEEEvNS4_8identityESY_S18_vS19_EENS_8epilogue10collective6detail29Sm90TmaWarpSpecializedAdapterINS1C_15DefaultEpilogueIaSI_SI_NS1B_6thread17LinearCombinationIaLi1EiiLNS1G_9ScaleType4KindE0ELNS_15FloatRoundStyleE2EaEENS1_15EpilogueDefaultEEEEEvvEEEEvNT_6ParamsE --------------------------
	.section	.nv.shared._ZN7cutlass13device_kernelINS_4gemm6kernel13GemmUniversalIN4cute5tupleIJiiiiEEENS1_10collective13CollectiveMmaINS1_34MainloopSm90TmaGmmaWarpSpecializedILi2ENS5_IJNS4_1CILi1EEESB_SB_EEENS1_35KernelTmaWarpSpecializedCooperativeEEENS5_IJNSA_ILi256EEENSA_ILi128EEESF_EEEaNS5_IJlSB_lEEEaSI_NS4_8TiledMMAINS4_8MMA_AtomIJNS4_4SM904GMMA27MMA_64x128x32_S32S8S8_SS_TNEEEENS4_6LayoutINS5_IJNSA_ILi2EEESB_SB_EEENS5_IJSB_NSA_ILi0EEESS_EEEEENS5_IJNS4_10UnderscoreESV_SV_EEEEENS4_13SM90_TMA_LOADENS4_14ComposedLayoutINS4_7SwizzleILi3ELi4ELi3EEENS4_18smem_ptr_flag_bitsILi8EEENSP_INS5_IJNSA_ILi8EEESG_EEENS5_IJSG_SB_EEEEEEEvNS4_8identityESY_S18_vS19_EENS_8epilogue10collective6detail29Sm90TmaWarpSpecializedAdapterINS1C_15DefaultEpilogueIaSI_SI_NS1B_6thread17LinearCombinationIaLi1EiiLNS1G_9ScaleType4KindE0ELNS_15FloatRoundStyleE2EaEENS1_15EpilogueDefaultEEEEEvvEEEEvNT_6ParamsE,"aw",@nobits
	.sectionflags	@""
	.align	16
	.zero		1024


//--------------------- .nv.shared.reserved.0     --------------------------
	.section	.nv.shared.reserved.0,"aw",@nobits
	.weak		__nv_reservedSMEM_offset_0_alias
	.size		__nv_reservedSMEM_offset_0_alias, 0, 0
	.other		__nv_reservedSMEM_offset_0_alias,@"STO_CUDA_RESERVED_SHARED STV_DEFAULT"
__nv_reservedSMEM_offset_0_alias:
	.zero		0


//--------------------- .nv.global                --------------------------
	.section	.nv.global,"aw",@nobits
.nv.global:
	.type		_ZN39_INTERNAL_a5141ac0_4_k_cu_8f6ed490_47954cute1_E,@object
	.size		_ZN39_INTERNAL_a5141ac0_4_k_cu_8f6ed490_47954cute1_E,(_ZN39_INTERNAL_a5141ac0_4_k_cu_8f6ed490_47954cuda3std3__45__cpo6cbeginE - _ZN39_INTERNAL_a5141ac0_4_k_cu_8f6ed490_47954cute1_E)
_ZN39_INTERNAL_a5141ac0_4_k_cu_8f6ed490_47954cute1_E:
	.zero		1
	.type		_ZN39_INTERNAL_a5141ac0_4_k_cu_8f6ed490_47954cuda3std3__45__cpo6cbeginE,@object
	.size		_ZN39_INTERNAL_a5141ac0_4_k_cu_8f6ed490_47954cuda3std3__45__cpo6cbeginE,(_ZN39_INTERNAL_a5141ac0_4_k_cu_8f6ed490_47954cuda3std3__48in_placeE - _ZN39_INTERNAL_a5141ac0_4_k_cu_8f6ed490_47954cuda3std3__45__cpo6cbeginE)
_ZN39_INTERNAL_a5141ac0_4_k_cu_8f6ed490_47954cuda3std3__45__cpo6cbeginE:
	.zero		1
	.type		_ZN39_INTERNAL_a5141ac0_4_k_cu_8f6ed490_47954cuda3std3__48in_placeE,@object
	.size		_ZN39_INTERNAL_a5141ac0_4_k_cu_8f6ed490_47954cuda3std3__48in_placeE,(_ZN39_INTERNAL_a5141ac0_4_k_cu_8f6ed490_47954cuda3std6ranges3__45__cpo9iter_moveE - _ZN39_INTERNAL_a5141ac0_4_k_cu_8f6ed490_47954cuda3std3__48in_placeE)
_ZN39_INTERNAL_a5141ac0_4_k_cu_8f6ed490_47954cuda3std3__48in_placeE:
	.zero		1
	.type		_ZN39_INTERNAL_a5141ac0_4_k_cu_8f6ed490_47954cuda3std6ranges3__45__cpo9iter_moveE,@object
	.size		_ZN39_INTERNAL_a5141ac0_4_k_cu_8f6ed490_47954cuda3std6ranges3__45__cpo9iter_moveE,(_ZN39_INTERNAL_a5141ac0_4_k_cu_8f6ed490_47954cuda3std3__45__cpo5beginE - _ZN39_INTERNAL_a5141ac0_4_k_cu_8f6ed490_47954cuda3std6ranges3__45__cpo9iter_moveE)
_ZN39_INTERNAL_a5141ac0_4_k_cu_8f6ed490_47954cuda3std6ranges3__45__cpo9iter_moveE:
	.zero		1
	.type		_ZN39_INTERNAL_a5141ac0_4_k_cu_8f6ed490_47954cuda3std3__45__cpo5beginE,@object
	.size		_ZN39_INTERNAL_a5141ac0_4_k_cu_8f6ed490_47954cuda3std3__45__cpo5beginE,(_ZN39_INTERNAL_a5141ac0_4_k_cu_8f6ed490_47954cuda3std3__441_GLOBAL__N__a5141ac0_4_k_cu_8f6ed490_47956ignoreE - _ZN39_INTERNAL_a5141ac0_4_k_cu_8f6ed490_47954cuda3std3__45__cpo5beginE)
_ZN39_INTERNAL_a5141ac0_4_k_cu_8f6ed490_47954cuda3std3__45__cpo5beginE:
	.zero		1
	.type		_ZN39_INTERNAL_a5141ac0_4_k_cu_8f6ed490_47954cuda3std3__441_GLOBAL__N__a5141ac0_4_k_cu_8f6ed490_47956ignoreE,@object
	.size		_ZN39_INTERNAL_a5141ac0_4_k_cu_8f6ed490_47954cuda3std3__441_GLOBAL__N__a5141ac0_4_k_cu_8f6ed490_47956ignoreE,(_ZN39_INTERNAL_a5141ac0_4_k_cu_8f6ed490_47954cute7productE - _ZN39_INTERNAL_a5141ac0_4_k_cu_8f6ed490_47954cuda3std3__441_GLOBAL__N__a5141ac0_4_k_cu_8f6ed490_47956ignoreE)
_ZN39_INTERNAL_a5141ac0_4_k_cu_8f6ed490_47954cuda3std3__441_GLOBAL__N__a5141ac0_4_k_cu_8f6ed490_47956ignoreE:
	.zero		1
	.type		_ZN39_INTERNAL_a5141ac0_4_k_cu_8f6ed490_47954cute7productE,@object
	.size		_ZN39_INTERNAL_a5141ac0_4_k_cu_8f6ed490_47954cute7productE,(_ZN39_INTERNAL_a5141ac0_4_k_cu_8f6ed490_47954cuda3std3__45__cpo3endE - _ZN39_INTERNAL_a5141ac0_4_k_cu_8f6ed490_47954cute7productE)
_ZN39_INTERNAL_a5141ac0_4_k_cu_8f6ed490_47954cute7productE:
	.zero		1
	.type		_ZN39_INTERNAL_a5141ac0_4_k_cu_8f6ed490_47954cuda3std3__45__cpo3endE,@object
	.size		_ZN39_INTERNAL_a5141ac0_4_k_cu_8f6ed490_47954cuda3std3__45__cpo3endE,(_ZN39_INTERNAL_a5141ac0_4_k_cu_8f6ed490_47954cuda3std3__419piecewise_constructE - _ZN39_INTERNAL_a5141ac0_4_k_cu_8f6ed490_47954cuda3std3__45__cpo3endE)
_ZN39_INTERNAL_a5141ac0_4_k_cu_8f6ed490_47954cuda3std3__45__cpo3endE:
	.zero		1
	.type		_ZN39_INTERNAL_a5141ac0_4_k_cu_8f6ed490_47954cuda3std3__419piecewise_constructE,@object
	.size		_ZN39_INTERNAL_a5141ac0_4_k_cu_8f6ed490_47954cuda3std3__419piecewise_constructE,(_ZN39_INTERNAL_a5141ac0_4_k_cu_8f6ed490_47954cuda3std3__45__cpo4cendE - _ZN39_INTERNAL_a5141ac0_4_k_cu_8f6ed490_47954cuda3std3__419piecewise_constructE)
_ZN39_INTERNAL_a5141ac0_4_k_cu_8f6ed490_47954cuda3std3__419piecewise_constructE:
	.zero		1
	.type		_ZN39_INTERNAL_a5141ac0_4_k_cu_8f6ed490_47954cuda3std3__45__cpo4cendE,@object
	.size		_ZN39_INTERNAL_a5141ac0_4_k_cu_8f6ed490_47954cuda3std3__45__cpo4cendE,(_ZN39_INTERNAL_a5141ac0_4_k_cu_8f6ed490_47954cuda3std6ranges3__45__cpo4swapE - _ZN39_INTERNAL_a5141ac0_4_k_cu_8f6ed490_47954cuda3std3__45__cpo4cendE)
_ZN39_INTERNAL_a5141ac0_4_k_cu_8f6ed490_47954cuda3std3__45__cpo4cendE:
	.zero		1
	.type		_ZN39_INTERNAL_a5141ac0_4_k_cu_8f6ed490_47954cuda3std6ranges3__45__cpo4swapE,@object
	.size		_ZN39_INTERNAL_a5141ac0_4_k_cu_8f6ed490_47954cuda3std6ranges3__45__cpo4swapE,(.L_8 - _ZN39_INTERNAL_a5141ac0_4_k_cu_8f6ed490_47954cuda3std6ranges3__45__cpo4swapE)
_ZN39_INTERNAL_a5141ac0_4_k_cu_8f6ed490_47954cuda3std6ranges3__45__cpo4swapE:
	.zero		1
.L_8:


//--------------------- .nv.constant0._ZN7cutlass13device_kernelINS_4gemm6kernel13GemmUniversalIN4cute5tupleIJiiiiEEENS1_10collective13CollectiveMmaINS1_34MainloopSm90TmaGmmaWarpSpecializedILi2ENS5_IJNS4_1CILi1EEESB_SB_EEENS1_35KernelTmaWarpSpecializedCooperativeEEENS5_IJNSA_ILi256EEENSA_ILi128EEESF_EEEaNS5_IJlSB_lEEEaSI_NS4_8TiledMMAINS4_8MMA_AtomIJNS4_4SM904GMMA27MMA_64x128x32_S32S8S8_SS_TNEEEENS4_6LayoutINS5_IJNSA_ILi2EEESB_SB_EEENS5_IJSB_NSA_ILi0EEESS_EEEEENS5_IJNS4_10UnderscoreESV_SV_EEEEENS4_13SM90_TMA_LOADENS4_14ComposedLayoutINS4_7SwizzleILi3ELi4ELi3EEENS4_18smem_ptr_flag_bitsILi8EEENSP_INS5_IJNSA_ILi8EEESG_EEENS5_IJSG_SB_EEEEEEEvNS4_8identityESY_S18_vS19_EENS_8epilogue10collective6detail29Sm90TmaWarpSpecializedAdapterINS1C_15DefaultEpilogueIaSI_SI_NS1B_6thread17LinearCombinationIaLi1EiiLNS1G_9ScaleType4KindE0ELNS_15FloatRoundStyleE2EaEENS1_15EpilogueDefaultEEEEEvvEEEEvNT_6ParamsE --------------------------
	.section	.nv.constant0._ZN7cutlass13device_kernelINS_4gemm6kernel13GemmUniversalIN4cute5tupleIJiiiiEEENS1_10collective13CollectiveMmaINS1_34MainloopSm90TmaGmmaWarpSpecializedILi2ENS5_IJNS4_1CILi1EEESB_SB_EEENS1_35KernelTmaWarpSpecializedCooperativeEEENS5_IJNSA_ILi256EEENSA_ILi128EEESF_EEEaNS5_IJlSB_lEEEaSI_NS4_8TiledMMAINS4_8MMA_AtomIJNS4_4SM904GMMA27MMA_64x128x32_S32S8S8_SS_TNEEEENS4_6LayoutINS5_IJNSA_ILi2EEESB_SB_EEENS5_IJSB_NSA_ILi0EEESS_EEEEENS5_IJNS4_10UnderscoreESV_SV_EEEEENS4_13SM90_TMA_LOADENS4_14ComposedLayoutINS4_7SwizzleILi3ELi4ELi3EEENS4_18smem_ptr_flag_bitsILi8EEENSP_INS5_IJNSA_ILi8EEESG_EEENS5_IJSG_SB_EEEEEEEvNS4_8identityESY_S18_vS19_EENS_8epilogue10collective6detail29Sm90TmaWarpSpecializedAdapterINS1C_15DefaultEpilogueIaSI_SI_NS1B_6thread17LinearCombinationIaLi1EiiLNS1G_9ScaleType4KindE0ELNS_15FloatRoundStyleE2EaEENS1_15EpilogueDefaultEEEEEvvEEEEvNT_6ParamsE,"a",@progbits
	.sectionflags	@""
	.align	4
.nv.constant0._ZN7cutlass13device_kernelINS_4gemm6kernel13GemmUniversalIN4cute5tupleIJiiiiEEENS1_10collective13CollectiveMmaINS1_34MainloopSm90TmaGmmaWarpSpecializedILi2ENS5_IJNS4_1CILi1EEESB_SB_EEENS1_35KernelTmaWarpSpecializedCooperativeEEENS5_IJNSA_ILi256EEENSA_ILi128EEESF_EEEaNS5_IJlSB_lEEEaSI_NS4_8TiledMMAINS4_8MMA_AtomIJNS4_4SM904GMMA27MMA_64x128x32_S32S8S8_SS_TNEEEENS4_6LayoutINS5_IJNSA_ILi2EEESB_SB_EEENS5_IJSB_NSA_ILi0EEESS_EEEEENS5_IJNS4_10UnderscoreESV_SV_EEEEENS4_13SM90_TMA_LOADENS4_14ComposedLayoutINS4_7SwizzleILi3ELi4ELi3EEENS4_18smem_ptr_flag_bitsILi8EEENSP_INS5_IJNSA_ILi8EEESG_EEENS5_IJSG_SB_EEEEEEEvNS4_8identityESY_S18_vS19_EENS_8epilogue10collective6detail29Sm90TmaWarpSpecializedAdapterINS1C_15DefaultEpilogueIaSI_SI_NS1B_6thread17LinearCombinationIaLi1EiiLNS1G_9ScaleType4KindE0ELNS_15FloatRoundStyleE2EaEENS1_15EpilogueDefaultEEEEEvvEEEEvNT_6ParamsE:
	.zero		1664


//--------------------- SYMBOLS --------------------------

	.type		.nv.reservedSmem.offset0,@object
	.size		.nv.reservedSmem.offset0,0x4
	.type		__assertfail,@function
